//
// Generated by NVIDIA NVVM Compiler
//
// Compiler Build ID: CL-36424714
// Cuda compilation tools, release 13.0, V13.0.88
// Based on NVVM 20.0.0
//

.version 9.0
.target sm_100
.address_size 64

	// .globl	_Z3knnPdPiiiiiS_
.extern .func  (.param .b32 func_retval0) vprintf
(
	.param .b64 vprintf_param_0,
	.param .b64 vprintf_param_1
)
;
.extern .func  (.param .b64 func_retval0) malloc
(
	.param .b64 malloc_param_0
)
;
.extern .func free
(
	.param .b64 free_param_0
)
;
.global .align 1 .b8 $str[14] = {101, 108, 101, 109, 101, 110, 116, 32, 37, 100, 58, 32, 40};
.global .align 1 .b8 $str$1[5] = {37, 102, 44, 32};
.global .align 1 .b8 $str$2[13] = {44, 32, 115, 117, 109, 32, 61, 32, 37, 102, 41, 10};
.global .align 1 .b8 $str$3[14] = {84, 104, 114, 101, 97, 100, 32, 37, 100, 32, 37, 100, 10};
.global .align 1 .b8 $str$4[36] = {83, 116, 97, 114, 116, 32, 101, 108, 101, 109, 101, 110, 116, 58, 32, 37, 100, 44, 32, 69, 110, 100, 32, 101, 108, 101, 109, 101, 110, 116, 58, 32, 37, 100, 10};
.global .align 1 .b8 $str$5[25] = {78, 101, 97, 114, 101, 115, 116, 32, 110, 101, 105, 103, 104, 98, 111, 114, 32, 37, 100, 58, 32, 37, 100, 10};

.visible .entry _Z3knnPdPiiiiiS_(
	.param .u64 .ptr .align 1 _Z3knnPdPiiiiiS__param_0,
	.param .u64 .ptr .align 1 _Z3knnPdPiiiiiS__param_1,
	.param .u32 _Z3knnPdPiiiiiS__param_2,
	.param .u32 _Z3knnPdPiiiiiS__param_3,
	.param .u32 _Z3knnPdPiiiiiS__param_4,
	.param .u32 _Z3knnPdPiiiiiS__param_5,
	.param .u64 .ptr .align 1 _Z3knnPdPiiiiiS__param_6
)
{
	.local .align 8 .b8 	__local_depot0[16];
	.reg .b64 	%SP;
	.reg .b64 	%SPL;
	.reg .pred 	%p<146>;
	.reg .b32 	%r<624>;
	.reg .b64 	%rd<469>;
	.reg .b64 	%fd<358>;

	mov.u64 	%SPL, __local_depot0;
	cvta.local.u64 	%SP, %SPL;
	ld.param.u64 	%rd17, [_Z3knnPdPiiiiiS__param_0];
	ld.param.u32 	%r143, [_Z3knnPdPiiiiiS__param_2];
	ld.param.u32 	%r140, [_Z3knnPdPiiiiiS__param_3];
	ld.param.u32 	%r141, [_Z3knnPdPiiiiiS__param_4];
	ld.param.u32 	%r142, [_Z3knnPdPiiiiiS__param_5];
	ld.param.u64 	%rd18, [_Z3knnPdPiiiiiS__param_6];
	cvta.to.global.u64 	%rd1, %rd18;
	cvta.to.global.u64 	%rd2, %rd17;
	add.u64 	%rd19, %SP, 0;
	add.u64 	%rd3, %SPL, 0;
	add.u64 	%rd20, %SP, 8;
	add.u64 	%rd4, %SPL, 8;
	mov.u32 	%r144, %tid.x;
	mov.u32 	%r145, %ctaid.x;
	st.local.v2.u32 	[%rd4], {%r144, %r145};
	mov.u64 	%rd21, $str$3;
	cvta.global.u64 	%rd22, %rd21;
	{ // callseq 0, 0
	.param .b64 param0;
	st.param.b64 	[param0], %rd22;
	.param .b64 param1;
	st.param.b64 	[param1], %rd20;
	.param .b32 retval0;
	call.uni (retval0), 
	vprintf, 
	(
	param0, 
	param1
	);
	ld.param.b32 	%r146, [retval0];
	} // callseq 0
	mov.u32 	%r148, %ntid.x;
	mad.lo.s32 	%r1, %r145, %r148, %r144;
	mul.lo.s32 	%r2, %r143, %r1;
	add.s32 	%r149, %r2, %r143;
	setp.lt.s32 	%p1, %r149, %r140;
	add.s32 	%r3, %r140, -1;
	selp.b32 	%r4, %r149, %r3, %p1;
	st.local.v2.u32 	[%rd4], {%r2, %r4};
	mov.u64 	%rd23, $str$4;
	cvta.global.u64 	%rd24, %rd23;
	{ // callseq 1, 0
	.param .b64 param0;
	st.param.b64 	[param0], %rd24;
	.param .b64 param1;
	st.param.b64 	[param1], %rd20;
	.param .b32 retval0;
	call.uni (retval0), 
	vprintf, 
	(
	param0, 
	param1
	);
	ld.param.b32 	%r150, [retval0];
	} // callseq 1
	mul.wide.s32 	%rd25, %r142, 4;
	{ // callseq 2, 0
	.param .b64 param0;
	st.param.b64 	[param0], %rd25;
	.param .b64 retval0;
	call.uni (retval0), 
	malloc, 
	(
	param0
	);
	ld.param.b64 	%rd26, [retval0];
	} // callseq 2
	mul.wide.s32 	%rd27, %r142, 8;
	{ // callseq 3, 0
	.param .b64 param0;
	st.param.b64 	[param0], %rd27;
	.param .b64 retval0;
	call.uni (retval0), 
	malloc, 
	(
	param0
	);
	ld.param.b64 	%rd28, [retval0];
	} // callseq 3
	setp.lt.s32 	%p2, %r4, %r2;
	@%p2 bra 	$L__BB0_78;
	setp.lt.s32 	%p3, %r141, 1;
	@%p3 bra 	$L__BB0_50;
	setp.lt.s32 	%p62, %r142, 2;
	@%p62 bra 	$L__BB0_33;
	and.b32  	%r5, %r141, 7;
	add.s32 	%r283, %r142, -1;
	add.s32 	%r6, %r142, -2;
	add.s32 	%r284, %r142, 15;
	and.b32  	%r285, %r284, 15;
	add.s32 	%r7, %r285, -1;
	add.s32 	%r286, %r142, 7;
	and.b32  	%r287, %r286, 7;
	add.s32 	%r8, %r287, -1;
	and.b32  	%r9, %r141, 2147483640;
	and.b32  	%r10, %r141, 1;
	and.b32  	%r11, %r283, 15;
	and.b32  	%r12, %r283, -16;
	and.b32  	%r13, %r284, 7;
	and.b32  	%r14, %r286, 3;
	mov.u64 	%rd211, $str;
	mov.u64 	%rd242, $str$2;
	mov.u64 	%rd237, $str$1;
$L__BB0_4:
	mov.u32 	%r15, %r2;
	add.s32 	%r289, %r141, -1;
	setp.lt.u32 	%p73, %r289, 7;
	st.local.u32 	[%rd3], %r15;
	cvta.global.u64 	%rd212, %rd211;
	{ // callseq 33, 0
	.param .b64 param0;
	st.param.b64 	[param0], %rd212;
	.param .b64 param1;
	st.param.b64 	[param1], %rd19;
	.param .b32 retval0;
	call.uni (retval0), 
	vprintf, 
	(
	param0, 
	param1
	);
	ld.param.b32 	%r290, [retval0];
	} // callseq 33
	mul.lo.s32 	%r16, %r15, %r141;
	mov.f64 	%fd349, 0d0000000000000000;
	mov.b32 	%r588, 0;
	@%p73 bra 	$L__BB0_7;
	mov.f64 	%fd349, 0d0000000000000000;
	mov.b32 	%r574, 0;
$L__BB0_6:
	.pragma "nounroll";
	add.s32 	%r293, %r574, %r16;
	mul.wide.s32 	%rd214, %r293, 8;
	add.s64 	%rd215, %rd2, %rd214;
	ld.global.f64 	%fd175, [%rd215];
	st.local.f64 	[%rd3], %fd175;
	mov.u64 	%rd216, $str$1;
	cvta.global.u64 	%rd217, %rd216;
	add.u64 	%rd218, %SP, 0;
	{ // callseq 34, 0
	.param .b64 param0;
	st.param.b64 	[param0], %rd217;
	.param .b64 param1;
	st.param.b64 	[param1], %rd218;
	.param .b32 retval0;
	call.uni (retval0), 
	vprintf, 
	(
	param0, 
	param1
	);
	ld.param.b32 	%r294, [retval0];
	} // callseq 34
	ld.global.f64 	%fd176, [%rd215];
	mul.wide.u32 	%rd219, %r574, 8;
	add.s64 	%rd220, %rd1, %rd219;
	ld.global.f64 	%fd177, [%rd220];
	sub.f64 	%fd178, %fd176, %fd177;
	fma.rn.f64 	%fd179, %fd178, %fd178, %fd349;
	ld.global.f64 	%fd180, [%rd215+8];
	st.local.f64 	[%rd3], %fd180;
	{ // callseq 35, 0
	.param .b64 param0;
	st.param.b64 	[param0], %rd217;
	.param .b64 param1;
	st.param.b64 	[param1], %rd218;
	.param .b32 retval0;
	call.uni (retval0), 
	vprintf, 
	(
	param0, 
	param1
	);
	ld.param.b32 	%r296, [retval0];
	} // callseq 35
	ld.global.f64 	%fd181, [%rd215+8];
	ld.global.f64 	%fd182, [%rd220+8];
	sub.f64 	%fd183, %fd181, %fd182;
	fma.rn.f64 	%fd184, %fd183, %fd183, %fd179;
	ld.global.f64 	%fd185, [%rd215+16];
	st.local.f64 	[%rd3], %fd185;
	{ // callseq 36, 0
	.param .b64 param0;
	st.param.b64 	[param0], %rd217;
	.param .b64 param1;
	st.param.b64 	[param1], %rd218;
	.param .b32 retval0;
	call.uni (retval0), 
	vprintf, 
	(
	param0, 
	param1
	);
	ld.param.b32 	%r298, [retval0];
	} // callseq 36
	ld.global.f64 	%fd186, [%rd215+16];
	ld.global.f64 	%fd187, [%rd220+16];
	sub.f64 	%fd188, %fd186, %fd187;
	fma.rn.f64 	%fd189, %fd188, %fd188, %fd184;
	ld.global.f64 	%fd190, [%rd215+24];
	st.local.f64 	[%rd3], %fd190;
	{ // callseq 37, 0
	.param .b64 param0;
	st.param.b64 	[param0], %rd217;
	.param .b64 param1;
	st.param.b64 	[param1], %rd218;
	.param .b32 retval0;
	call.uni (retval0), 
	vprintf, 
	(
	param0, 
	param1
	);
	ld.param.b32 	%r300, [retval0];
	} // callseq 37
	ld.global.f64 	%fd191, [%rd215+24];
	ld.global.f64 	%fd192, [%rd220+24];
	sub.f64 	%fd193, %fd191, %fd192;
	fma.rn.f64 	%fd194, %fd193, %fd193, %fd189;
	ld.global.f64 	%fd195, [%rd215+32];
	st.local.f64 	[%rd3], %fd195;
	{ // callseq 38, 0
	.param .b64 param0;
	st.param.b64 	[param0], %rd217;
	.param .b64 param1;
	st.param.b64 	[param1], %rd218;
	.param .b32 retval0;
	call.uni (retval0), 
	vprintf, 
	(
	param0, 
	param1
	);
	ld.param.b32 	%r302, [retval0];
	} // callseq 38
	ld.global.f64 	%fd196, [%rd215+32];
	ld.global.f64 	%fd197, [%rd220+32];
	sub.f64 	%fd198, %fd196, %fd197;
	fma.rn.f64 	%fd199, %fd198, %fd198, %fd194;
	ld.global.f64 	%fd200, [%rd215+40];
	st.local.f64 	[%rd3], %fd200;
	{ // callseq 39, 0
	.param .b64 param0;
	st.param.b64 	[param0], %rd217;
	.param .b64 param1;
	st.param.b64 	[param1], %rd218;
	.param .b32 retval0;
	call.uni (retval0), 
	vprintf, 
	(
	param0, 
	param1
	);
	ld.param.b32 	%r304, [retval0];
	} // callseq 39
	ld.global.f64 	%fd201, [%rd215+40];
	ld.global.f64 	%fd202, [%rd220+40];
	sub.f64 	%fd203, %fd201, %fd202;
	fma.rn.f64 	%fd204, %fd203, %fd203, %fd199;
	ld.global.f64 	%fd205, [%rd215+48];
	st.local.f64 	[%rd3], %fd205;
	{ // callseq 40, 0
	.param .b64 param0;
	st.param.b64 	[param0], %rd217;
	.param .b64 param1;
	st.param.b64 	[param1], %rd218;
	.param .b32 retval0;
	call.uni (retval0), 
	vprintf, 
	(
	param0, 
	param1
	);
	ld.param.b32 	%r306, [retval0];
	} // callseq 40
	ld.global.f64 	%fd206, [%rd215+48];
	ld.global.f64 	%fd207, [%rd220+48];
	sub.f64 	%fd208, %fd206, %fd207;
	fma.rn.f64 	%fd209, %fd208, %fd208, %fd204;
	ld.global.f64 	%fd210, [%rd215+56];
	st.local.f64 	[%rd3], %fd210;
	{ // callseq 41, 0
	.param .b64 param0;
	st.param.b64 	[param0], %rd217;
	.param .b64 param1;
	st.param.b64 	[param1], %rd218;
	.param .b32 retval0;
	call.uni (retval0), 
	vprintf, 
	(
	param0, 
	param1
	);
	ld.param.b32 	%r308, [retval0];
	} // callseq 41
	ld.global.f64 	%fd211, [%rd215+56];
	ld.global.f64 	%fd212, [%rd220+56];
	sub.f64 	%fd213, %fd211, %fd212;
	fma.rn.f64 	%fd349, %fd213, %fd213, %fd209;
	add.s32 	%r574, %r574, 8;
	setp.eq.s32 	%p74, %r574, %r9;
	mov.u32 	%r588, %r9;
	@%p74 bra 	$L__BB0_7;
	bra.uni 	$L__BB0_6;
$L__BB0_7:
	setp.eq.s32 	%p75, %r5, 0;
	@%p75 bra 	$L__BB0_15;
	add.s32 	%r310, %r5, -1;
	setp.lt.u32 	%p76, %r310, 3;
	@%p76 bra 	$L__BB0_10;
	add.s32 	%r311, %r588, %r16;
	mul.wide.s32 	%rd221, %r311, 8;
	add.s64 	%rd222, %rd2, %rd221;
	ld.global.f64 	%fd215, [%rd222];
	st.local.f64 	[%rd3], %fd215;
	mov.u64 	%rd223, $str$1;
	cvta.global.u64 	%rd224, %rd223;
	add.u64 	%rd225, %SP, 0;
	{ // callseq 42, 0
	.param .b64 param0;
	st.param.b64 	[param0], %rd224;
	.param .b64 param1;
	st.param.b64 	[param1], %rd225;
	.param .b32 retval0;
	call.uni (retval0), 
	vprintf, 
	(
	param0, 
	param1
	);
	ld.param.b32 	%r312, [retval0];
	} // callseq 42
	ld.global.f64 	%fd216, [%rd222];
	mul.wide.u32 	%rd226, %r588, 8;
	add.s64 	%rd227, %rd1, %rd226;
	ld.global.f64 	%fd217, [%rd227];
	sub.f64 	%fd218, %fd216, %fd217;
	fma.rn.f64 	%fd219, %fd218, %fd218, %fd349;
	ld.global.f64 	%fd220, [%rd222+8];
	st.local.f64 	[%rd3], %fd220;
	{ // callseq 43, 0
	.param .b64 param0;
	st.param.b64 	[param0], %rd224;
	.param .b64 param1;
	st.param.b64 	[param1], %rd225;
	.param .b32 retval0;
	call.uni (retval0), 
	vprintf, 
	(
	param0, 
	param1
	);
	ld.param.b32 	%r314, [retval0];
	} // callseq 43
	ld.global.f64 	%fd221, [%rd222+8];
	ld.global.f64 	%fd222, [%rd227+8];
	sub.f64 	%fd223, %fd221, %fd222;
	fma.rn.f64 	%fd224, %fd223, %fd223, %fd219;
	ld.global.f64 	%fd225, [%rd222+16];
	st.local.f64 	[%rd3], %fd225;
	{ // callseq 44, 0
	.param .b64 param0;
	st.param.b64 	[param0], %rd224;
	.param .b64 param1;
	st.param.b64 	[param1], %rd225;
	.param .b32 retval0;
	call.uni (retval0), 
	vprintf, 
	(
	param0, 
	param1
	);
	ld.param.b32 	%r316, [retval0];
	} // callseq 44
	ld.global.f64 	%fd226, [%rd222+16];
	ld.global.f64 	%fd227, [%rd227+16];
	sub.f64 	%fd228, %fd226, %fd227;
	fma.rn.f64 	%fd229, %fd228, %fd228, %fd224;
	ld.global.f64 	%fd230, [%rd222+24];
	st.local.f64 	[%rd3], %fd230;
	{ // callseq 45, 0
	.param .b64 param0;
	st.param.b64 	[param0], %rd224;
	.param .b64 param1;
	st.param.b64 	[param1], %rd225;
	.param .b32 retval0;
	call.uni (retval0), 
	vprintf, 
	(
	param0, 
	param1
	);
	ld.param.b32 	%r318, [retval0];
	} // callseq 45
	ld.global.f64 	%fd231, [%rd222+24];
	ld.global.f64 	%fd232, [%rd227+24];
	sub.f64 	%fd233, %fd231, %fd232;
	fma.rn.f64 	%fd349, %fd233, %fd233, %fd229;
	add.s32 	%r588, %r588, 4;
$L__BB0_10:
	and.b32  	%r320, %r141, 3;
	setp.eq.s32 	%p77, %r320, 0;
	@%p77 bra 	$L__BB0_15;
	setp.eq.s32 	%p78, %r320, 1;
	@%p78 bra 	$L__BB0_13;
	add.s32 	%r321, %r588, %r16;
	mul.wide.s32 	%rd228, %r321, 8;
	add.s64 	%rd229, %rd2, %rd228;
	ld.global.f64 	%fd235, [%rd229];
	st.local.f64 	[%rd3], %fd235;
	mov.u64 	%rd230, $str$1;
	cvta.global.u64 	%rd231, %rd230;
	add.u64 	%rd232, %SP, 0;
	{ // callseq 46, 0
	.param .b64 param0;
	st.param.b64 	[param0], %rd231;
	.param .b64 param1;
	st.param.b64 	[param1], %rd232;
	.param .b32 retval0;
	call.uni (retval0), 
	vprintf, 
	(
	param0, 
	param1
	);
	ld.param.b32 	%r322, [retval0];
	} // callseq 46
	ld.global.f64 	%fd236, [%rd229];
	mul.wide.u32 	%rd233, %r588, 8;
	add.s64 	%rd234, %rd1, %rd233;
	ld.global.f64 	%fd237, [%rd234];
	sub.f64 	%fd238, %fd236, %fd237;
	fma.rn.f64 	%fd239, %fd238, %fd238, %fd349;
	ld.global.f64 	%fd240, [%rd229+8];
	st.local.f64 	[%rd3], %fd240;
	{ // callseq 47, 0
	.param .b64 param0;
	st.param.b64 	[param0], %rd231;
	.param .b64 param1;
	st.param.b64 	[param1], %rd232;
	.param .b32 retval0;
	call.uni (retval0), 
	vprintf, 
	(
	param0, 
	param1
	);
	ld.param.b32 	%r324, [retval0];
	} // callseq 47
	ld.global.f64 	%fd241, [%rd229+8];
	ld.global.f64 	%fd242, [%rd234+8];
	sub.f64 	%fd243, %fd241, %fd242;
	fma.rn.f64 	%fd349, %fd243, %fd243, %fd239;
	add.s32 	%r588, %r588, 2;
$L__BB0_13:
	setp.eq.s32 	%p79, %r10, 0;
	@%p79 bra 	$L__BB0_15;
	add.s32 	%r326, %r588, %r16;
	mul.wide.s32 	%rd235, %r326, 8;
	add.s64 	%rd236, %rd2, %rd235;
	ld.global.f64 	%fd244, [%rd236];
	st.local.f64 	[%rd3], %fd244;
	cvta.global.u64 	%rd238, %rd237;
	add.u64 	%rd239, %SP, 0;
	{ // callseq 48, 0
	.param .b64 param0;
	st.param.b64 	[param0], %rd238;
	.param .b64 param1;
	st.param.b64 	[param1], %rd239;
	.param .b32 retval0;
	call.uni (retval0), 
	vprintf, 
	(
	param0, 
	param1
	);
	ld.param.b32 	%r327, [retval0];
	} // callseq 48
	ld.global.f64 	%fd245, [%rd236];
	mul.wide.u32 	%rd240, %r588, 8;
	add.s64 	%rd241, %rd1, %rd240;
	ld.global.f64 	%fd246, [%rd241];
	sub.f64 	%fd247, %fd245, %fd246;
	fma.rn.f64 	%fd349, %fd247, %fd247, %fd349;
$L__BB0_15:
	sqrt.rn.f64 	%fd13, %fd349;
	st.local.f64 	[%rd3], %fd13;
	cvta.global.u64 	%rd243, %rd242;
	{ // callseq 49, 0
	.param .b64 param0;
	st.param.b64 	[param0], %rd243;
	.param .b64 param1;
	st.param.b64 	[param1], %rd19;
	.param .b32 retval0;
	call.uni (retval0), 
	vprintf, 
	(
	param0, 
	param1
	);
	ld.param.b32 	%r329, [retval0];
	} // callseq 49
	setp.lt.s32 	%p80, %r15, %r142;
	@%p80 bra 	$L__BB0_16;
	bra.uni 	$L__BB0_31;
$L__BB0_16:
	mul.wide.s32 	%rd317, %r15, 8;
	add.s64 	%rd318, %rd28, %rd317;
	st.f64 	[%rd318], %fd13;
	mul.wide.s32 	%rd319, %r15, 4;
	add.s64 	%rd320, %rd26, %rd319;
	st.u32 	[%rd320], %r15;
	bra.uni 	$L__BB0_30;
$L__BB0_17:
	.pragma "nounroll";
	mul.wide.u32 	%rd245, %r578, 8;
	add.s64 	%rd246, %rd28, %rd245;
	ld.f64 	%fd248, [%rd246];
	mul.wide.u32 	%rd247, %r586, 8;
	add.s64 	%rd248, %rd28, %rd247;
	ld.f64 	%fd249, [%rd248];
	setp.gt.f64 	%p82, %fd248, %fd249;
	selp.b32 	%r336, %r578, %r586, %p82;
	add.s32 	%r337, %r578, 1;
	ld.f64 	%fd250, [%rd246+8];
	mul.wide.u32 	%rd249, %r336, 8;
	add.s64 	%rd250, %rd28, %rd249;
	ld.f64 	%fd251, [%rd250];
	setp.gt.f64 	%p83, %fd250, %fd251;
	selp.b32 	%r338, %r337, %r336, %p83;
	add.s32 	%r339, %r578, 2;
	ld.f64 	%fd252, [%rd246+16];
	mul.wide.u32 	%rd251, %r338, 8;
	add.s64 	%rd252, %rd28, %rd251;
	ld.f64 	%fd253, [%rd252];
	setp.gt.f64 	%p84, %fd252, %fd253;
	selp.b32 	%r340, %r339, %r338, %p84;
	add.s32 	%r341, %r578, 3;
	ld.f64 	%fd254, [%rd246+24];
	mul.wide.u32 	%rd253, %r340, 8;
	add.s64 	%rd254, %rd28, %rd253;
	ld.f64 	%fd255, [%rd254];
	setp.gt.f64 	%p85, %fd254, %fd255;
	selp.b32 	%r342, %r341, %r340, %p85;
	add.s32 	%r343, %r578, 4;
	ld.f64 	%fd256, [%rd246+32];
	mul.wide.u32 	%rd255, %r342, 8;
	add.s64 	%rd256, %rd28, %rd255;
	ld.f64 	%fd257, [%rd256];
	setp.gt.f64 	%p86, %fd256, %fd257;
	selp.b32 	%r344, %r343, %r342, %p86;
	add.s32 	%r345, %r578, 5;
	ld.f64 	%fd258, [%rd246+40];
	mul.wide.u32 	%rd257, %r344, 8;
	add.s64 	%rd258, %rd28, %rd257;
	ld.f64 	%fd259, [%rd258];
	setp.gt.f64 	%p87, %fd258, %fd259;
	selp.b32 	%r346, %r345, %r344, %p87;
	add.s32 	%r347, %r578, 6;
	ld.f64 	%fd260, [%rd246+48];
	mul.wide.u32 	%rd259, %r346, 8;
	add.s64 	%rd260, %rd28, %rd259;
	ld.f64 	%fd261, [%rd260];
	setp.gt.f64 	%p88, %fd260, %fd261;
	selp.b32 	%r348, %r347, %r346, %p88;
	add.s32 	%r349, %r578, 7;
	ld.f64 	%fd262, [%rd246+56];
	mul.wide.u32 	%rd261, %r348, 8;
	add.s64 	%rd262, %rd28, %rd261;
	ld.f64 	%fd263, [%rd262];
	setp.gt.f64 	%p89, %fd262, %fd263;
	selp.b32 	%r350, %r349, %r348, %p89;
	add.s32 	%r351, %r578, 8;
	ld.f64 	%fd264, [%rd246+64];
	mul.wide.u32 	%rd263, %r350, 8;
	add.s64 	%rd264, %rd28, %rd263;
	ld.f64 	%fd265, [%rd264];
	setp.gt.f64 	%p90, %fd264, %fd265;
	selp.b32 	%r352, %r351, %r350, %p90;
	add.s32 	%r353, %r578, 9;
	ld.f64 	%fd266, [%rd246+72];
	mul.wide.u32 	%rd265, %r352, 8;
	add.s64 	%rd266, %rd28, %rd265;
	ld.f64 	%fd267, [%rd266];
	setp.gt.f64 	%p91, %fd266, %fd267;
	selp.b32 	%r354, %r353, %r352, %p91;
	add.s32 	%r355, %r578, 10;
	ld.f64 	%fd268, [%rd246+80];
	mul.wide.u32 	%rd267, %r354, 8;
	add.s64 	%rd268, %rd28, %rd267;
	ld.f64 	%fd269, [%rd268];
	setp.gt.f64 	%p92, %fd268, %fd269;
	selp.b32 	%r356, %r355, %r354, %p92;
	add.s32 	%r357, %r578, 11;
	ld.f64 	%fd270, [%rd246+88];
	mul.wide.u32 	%rd269, %r356, 8;
	add.s64 	%rd270, %rd28, %rd269;
	ld.f64 	%fd271, [%rd270];
	setp.gt.f64 	%p93, %fd270, %fd271;
	selp.b32 	%r358, %r357, %r356, %p93;
	add.s32 	%r359, %r578, 12;
	ld.f64 	%fd272, [%rd246+96];
	mul.wide.u32 	%rd271, %r358, 8;
	add.s64 	%rd272, %rd28, %rd271;
	ld.f64 	%fd273, [%rd272];
	setp.gt.f64 	%p94, %fd272, %fd273;
	selp.b32 	%r360, %r359, %r358, %p94;
	add.s32 	%r361, %r578, 13;
	ld.f64 	%fd274, [%rd246+104];
	mul.wide.u32 	%rd273, %r360, 8;
	add.s64 	%rd274, %rd28, %rd273;
	ld.f64 	%fd275, [%rd274];
	setp.gt.f64 	%p95, %fd274, %fd275;
	selp.b32 	%r362, %r361, %r360, %p95;
	add.s32 	%r363, %r578, 14;
	ld.f64 	%fd276, [%rd246+112];
	mul.wide.u32 	%rd275, %r362, 8;
	add.s64 	%rd276, %rd28, %rd275;
	ld.f64 	%fd277, [%rd276];
	setp.gt.f64 	%p96, %fd276, %fd277;
	selp.b32 	%r364, %r363, %r362, %p96;
	add.s32 	%r365, %r578, 15;
	ld.f64 	%fd278, [%rd246+120];
	mul.wide.u32 	%rd277, %r364, 8;
	add.s64 	%rd278, %rd28, %rd277;
	ld.f64 	%fd279, [%rd278];
	setp.gt.f64 	%p97, %fd278, %fd279;
	selp.b32 	%r586, %r365, %r364, %p97;
	add.s32 	%r578, %r578, 16;
	setp.ne.s32 	%p98, %r365, %r12;
	@%p98 bra 	$L__BB0_17;
$L__BB0_18:
	setp.eq.s32 	%p99, %r11, 0;
	@%p99 bra 	$L__BB0_28;
	setp.lt.u32 	%p100, %r7, 7;
	@%p100 bra 	$L__BB0_21;
	mul.wide.u32 	%rd279, %r578, 8;
	add.s64 	%rd280, %rd28, %rd279;
	ld.f64 	%fd280, [%rd280];
	mul.wide.u32 	%rd281, %r586, 8;
	add.s64 	%rd282, %rd28, %rd281;
	ld.f64 	%fd281, [%rd282];
	setp.gt.f64 	%p101, %fd280, %fd281;
	selp.b32 	%r367, %r578, %r586, %p101;
	add.s32 	%r368, %r578, 1;
	ld.f64 	%fd282, [%rd280+8];
	mul.wide.u32 	%rd283, %r367, 8;
	add.s64 	%rd284, %rd28, %rd283;
	ld.f64 	%fd283, [%rd284];
	setp.gt.f64 	%p102, %fd282, %fd283;
	selp.b32 	%r369, %r368, %r367, %p102;
	add.s32 	%r370, %r578, 2;
	ld.f64 	%fd284, [%rd280+16];
	mul.wide.u32 	%rd285, %r369, 8;
	add.s64 	%rd286, %rd28, %rd285;
	ld.f64 	%fd285, [%rd286];
	setp.gt.f64 	%p103, %fd284, %fd285;
	selp.b32 	%r371, %r370, %r369, %p103;
	add.s32 	%r372, %r578, 3;
	ld.f64 	%fd286, [%rd280+24];
	mul.wide.u32 	%rd287, %r371, 8;
	add.s64 	%rd288, %rd28, %rd287;
	ld.f64 	%fd287, [%rd288];
	setp.gt.f64 	%p104, %fd286, %fd287;
	selp.b32 	%r373, %r372, %r371, %p104;
	add.s32 	%r374, %r578, 4;
	ld.f64 	%fd288, [%rd280+32];
	mul.wide.u32 	%rd289, %r373, 8;
	add.s64 	%rd290, %rd28, %rd289;
	ld.f64 	%fd289, [%rd290];
	setp.gt.f64 	%p105, %fd288, %fd289;
	selp.b32 	%r375, %r374, %r373, %p105;
	add.s32 	%r376, %r578, 5;
	ld.f64 	%fd290, [%rd280+40];
	mul.wide.u32 	%rd291, %r375, 8;
	add.s64 	%rd292, %rd28, %rd291;
	ld.f64 	%fd291, [%rd292];
	setp.gt.f64 	%p106, %fd290, %fd291;
	selp.b32 	%r377, %r376, %r375, %p106;
	add.s32 	%r378, %r578, 6;
	ld.f64 	%fd292, [%rd280+48];
	mul.wide.u32 	%rd293, %r377, 8;
	add.s64 	%rd294, %rd28, %rd293;
	ld.f64 	%fd293, [%rd294];
	setp.gt.f64 	%p107, %fd292, %fd293;
	selp.b32 	%r379, %r378, %r377, %p107;
	add.s32 	%r380, %r578, 7;
	ld.f64 	%fd294, [%rd280+56];
	mul.wide.u32 	%rd295, %r379, 8;
	add.s64 	%rd296, %rd28, %rd295;
	ld.f64 	%fd295, [%rd296];
	setp.gt.f64 	%p108, %fd294, %fd295;
	selp.b32 	%r586, %r380, %r379, %p108;
	add.s32 	%r578, %r578, 8;
$L__BB0_21:
	setp.eq.s32 	%p109, %r13, 0;
	@%p109 bra 	$L__BB0_28;
	setp.lt.u32 	%p110, %r8, 3;
	@%p110 bra 	$L__BB0_24;
	mul.wide.u32 	%rd297, %r578, 8;
	add.s64 	%rd298, %rd28, %rd297;
	ld.f64 	%fd296, [%rd298];
	mul.wide.u32 	%rd299, %r586, 8;
	add.s64 	%rd300, %rd28, %rd299;
	ld.f64 	%fd297, [%rd300];
	setp.gt.f64 	%p111, %fd296, %fd297;
	selp.b32 	%r382, %r578, %r586, %p111;
	add.s32 	%r383, %r578, 1;
	ld.f64 	%fd298, [%rd298+8];
	mul.wide.u32 	%rd301, %r382, 8;
	add.s64 	%rd302, %rd28, %rd301;
	ld.f64 	%fd299, [%rd302];
	setp.gt.f64 	%p112, %fd298, %fd299;
	selp.b32 	%r384, %r383, %r382, %p112;
	add.s32 	%r385, %r578, 2;
	ld.f64 	%fd300, [%rd298+16];
	mul.wide.u32 	%rd303, %r384, 8;
	add.s64 	%rd304, %rd28, %rd303;
	ld.f64 	%fd301, [%rd304];
	setp.gt.f64 	%p113, %fd300, %fd301;
	selp.b32 	%r386, %r385, %r384, %p113;
	add.s32 	%r387, %r578, 3;
	ld.f64 	%fd302, [%rd298+24];
	mul.wide.u32 	%rd305, %r386, 8;
	add.s64 	%rd306, %rd28, %rd305;
	ld.f64 	%fd303, [%rd306];
	setp.gt.f64 	%p114, %fd302, %fd303;
	selp.b32 	%r586, %r387, %r386, %p114;
	add.s32 	%r578, %r578, 4;
$L__BB0_24:
	setp.eq.s32 	%p115, %r14, 0;
	@%p115 bra 	$L__BB0_28;
	setp.eq.s32 	%p116, %r14, 1;
	mul.wide.u32 	%rd307, %r578, 8;
	add.s64 	%rd7, %rd28, %rd307;
	ld.f64 	%fd304, [%rd7];
	mul.wide.u32 	%rd308, %r586, 8;
	add.s64 	%rd309, %rd28, %rd308;
	ld.f64 	%fd305, [%rd309];
	setp.gt.f64 	%p117, %fd304, %fd305;
	selp.b32 	%r586, %r578, %r586, %p117;
	@%p116 bra 	$L__BB0_28;
	setp.eq.s32 	%p118, %r14, 2;
	add.s32 	%r388, %r578, 1;
	ld.f64 	%fd306, [%rd7+8];
	mul.wide.u32 	%rd310, %r586, 8;
	add.s64 	%rd311, %rd28, %rd310;
	ld.f64 	%fd307, [%rd311];
	setp.gt.f64 	%p119, %fd306, %fd307;
	selp.b32 	%r586, %r388, %r586, %p119;
	@%p118 bra 	$L__BB0_28;
	add.s32 	%r389, %r578, 2;
	ld.f64 	%fd308, [%rd7+16];
	mul.wide.u32 	%rd312, %r586, 8;
	add.s64 	%rd313, %rd28, %rd312;
	ld.f64 	%fd309, [%rd313];
	setp.gt.f64 	%p120, %fd308, %fd309;
	selp.b32 	%r586, %r389, %r586, %p120;
$L__BB0_28:
	mul.wide.u32 	%rd314, %r586, 8;
	add.s64 	%rd8, %rd28, %rd314;
	ld.f64 	%fd310, [%rd8];
	setp.geu.f64 	%p121, %fd13, %fd310;
	@%p121 bra 	$L__BB0_30;
	st.f64 	[%rd8], %fd13;
	mul.wide.u32 	%rd315, %r586, 4;
	add.s64 	%rd316, %rd26, %rd315;
	st.u32 	[%rd316], %r15;
$L__BB0_30:
	add.s32 	%r2, %r15, 1;
	setp.eq.s32 	%p122, %r15, %r4;
	@%p122 bra 	$L__BB0_78;
	bra.uni 	$L__BB0_4;
$L__BB0_31:
	setp.lt.u32 	%p81, %r6, 15;
	mov.b32 	%r586, 0;
	mov.b32 	%r578, 1;
	@%p81 bra 	$L__BB0_18;
	mov.b32 	%r586, 0;
	mov.b32 	%r578, 1;
	bra.uni 	$L__BB0_17;
$L__BB0_33:
	add.s32 	%r46, %r141, -1;
	and.b32  	%r47, %r141, 7;
	add.s32 	%r48, %r47, -1;
	and.b32  	%r49, %r141, 3;
	and.b32  	%r50, %r141, 2147483640;
	and.b32  	%r51, %r141, 1;
	mov.u64 	%rd173, $str;
	mov.u64 	%rd204, $str$2;
	mov.u64 	%rd199, $str$1;
$L__BB0_34:
	mov.u32 	%r52, %r2;
	setp.lt.u32 	%p63, %r46, 7;
	st.local.u32 	[%rd3], %r52;
	cvta.global.u64 	%rd174, %rd173;
	{ // callseq 16, 0
	.param .b64 param0;
	st.param.b64 	[param0], %rd174;
	.param .b64 param1;
	st.param.b64 	[param1], %rd19;
	.param .b32 retval0;
	call.uni (retval0), 
	vprintf, 
	(
	param0, 
	param1
	);
	ld.param.b32 	%r244, [retval0];
	} // callseq 16
	mul.lo.s32 	%r53, %r52, %r141;
	mov.f64 	%fd357, 0d0000000000000000;
	mov.b32 	%r593, 0;
	@%p63 bra 	$L__BB0_37;
	mov.f64 	%fd357, 0d0000000000000000;
	mov.b32 	%r591, 0;
$L__BB0_36:
	.pragma "nounroll";
	add.s32 	%r247, %r591, %r53;
	mul.wide.s32 	%rd176, %r247, 8;
	add.s64 	%rd177, %rd2, %rd176;
	ld.global.f64 	%fd98, [%rd177];
	st.local.f64 	[%rd3], %fd98;
	mov.u64 	%rd178, $str$1;
	cvta.global.u64 	%rd179, %rd178;
	add.u64 	%rd180, %SP, 0;
	{ // callseq 17, 0
	.param .b64 param0;
	st.param.b64 	[param0], %rd179;
	.param .b64 param1;
	st.param.b64 	[param1], %rd180;
	.param .b32 retval0;
	call.uni (retval0), 
	vprintf, 
	(
	param0, 
	param1
	);
	ld.param.b32 	%r248, [retval0];
	} // callseq 17
	ld.global.f64 	%fd99, [%rd177];
	mul.wide.u32 	%rd181, %r591, 8;
	add.s64 	%rd182, %rd1, %rd181;
	ld.global.f64 	%fd100, [%rd182];
	sub.f64 	%fd101, %fd99, %fd100;
	fma.rn.f64 	%fd102, %fd101, %fd101, %fd357;
	ld.global.f64 	%fd103, [%rd177+8];
	st.local.f64 	[%rd3], %fd103;
	{ // callseq 18, 0
	.param .b64 param0;
	st.param.b64 	[param0], %rd179;
	.param .b64 param1;
	st.param.b64 	[param1], %rd180;
	.param .b32 retval0;
	call.uni (retval0), 
	vprintf, 
	(
	param0, 
	param1
	);
	ld.param.b32 	%r250, [retval0];
	} // callseq 18
	ld.global.f64 	%fd104, [%rd177+8];
	ld.global.f64 	%fd105, [%rd182+8];
	sub.f64 	%fd106, %fd104, %fd105;
	fma.rn.f64 	%fd107, %fd106, %fd106, %fd102;
	ld.global.f64 	%fd108, [%rd177+16];
	st.local.f64 	[%rd3], %fd108;
	{ // callseq 19, 0
	.param .b64 param0;
	st.param.b64 	[param0], %rd179;
	.param .b64 param1;
	st.param.b64 	[param1], %rd180;
	.param .b32 retval0;
	call.uni (retval0), 
	vprintf, 
	(
	param0, 
	param1
	);
	ld.param.b32 	%r252, [retval0];
	} // callseq 19
	ld.global.f64 	%fd109, [%rd177+16];
	ld.global.f64 	%fd110, [%rd182+16];
	sub.f64 	%fd111, %fd109, %fd110;
	fma.rn.f64 	%fd112, %fd111, %fd111, %fd107;
	ld.global.f64 	%fd113, [%rd177+24];
	st.local.f64 	[%rd3], %fd113;
	{ // callseq 20, 0
	.param .b64 param0;
	st.param.b64 	[param0], %rd179;
	.param .b64 param1;
	st.param.b64 	[param1], %rd180;
	.param .b32 retval0;
	call.uni (retval0), 
	vprintf, 
	(
	param0, 
	param1
	);
	ld.param.b32 	%r254, [retval0];
	} // callseq 20
	ld.global.f64 	%fd114, [%rd177+24];
	ld.global.f64 	%fd115, [%rd182+24];
	sub.f64 	%fd116, %fd114, %fd115;
	fma.rn.f64 	%fd117, %fd116, %fd116, %fd112;
	ld.global.f64 	%fd118, [%rd177+32];
	st.local.f64 	[%rd3], %fd118;
	{ // callseq 21, 0
	.param .b64 param0;
	st.param.b64 	[param0], %rd179;
	.param .b64 param1;
	st.param.b64 	[param1], %rd180;
	.param .b32 retval0;
	call.uni (retval0), 
	vprintf, 
	(
	param0, 
	param1
	);
	ld.param.b32 	%r256, [retval0];
	} // callseq 21
	ld.global.f64 	%fd119, [%rd177+32];
	ld.global.f64 	%fd120, [%rd182+32];
	sub.f64 	%fd121, %fd119, %fd120;
	fma.rn.f64 	%fd122, %fd121, %fd121, %fd117;
	ld.global.f64 	%fd123, [%rd177+40];
	st.local.f64 	[%rd3], %fd123;
	{ // callseq 22, 0
	.param .b64 param0;
	st.param.b64 	[param0], %rd179;
	.param .b64 param1;
	st.param.b64 	[param1], %rd180;
	.param .b32 retval0;
	call.uni (retval0), 
	vprintf, 
	(
	param0, 
	param1
	);
	ld.param.b32 	%r258, [retval0];
	} // callseq 22
	ld.global.f64 	%fd124, [%rd177+40];
	ld.global.f64 	%fd125, [%rd182+40];
	sub.f64 	%fd126, %fd124, %fd125;
	fma.rn.f64 	%fd127, %fd126, %fd126, %fd122;
	ld.global.f64 	%fd128, [%rd177+48];
	st.local.f64 	[%rd3], %fd128;
	{ // callseq 23, 0
	.param .b64 param0;
	st.param.b64 	[param0], %rd179;
	.param .b64 param1;
	st.param.b64 	[param1], %rd180;
	.param .b32 retval0;
	call.uni (retval0), 
	vprintf, 
	(
	param0, 
	param1
	);
	ld.param.b32 	%r260, [retval0];
	} // callseq 23
	ld.global.f64 	%fd129, [%rd177+48];
	ld.global.f64 	%fd130, [%rd182+48];
	sub.f64 	%fd131, %fd129, %fd130;
	fma.rn.f64 	%fd132, %fd131, %fd131, %fd127;
	ld.global.f64 	%fd133, [%rd177+56];
	st.local.f64 	[%rd3], %fd133;
	{ // callseq 24, 0
	.param .b64 param0;
	st.param.b64 	[param0], %rd179;
	.param .b64 param1;
	st.param.b64 	[param1], %rd180;
	.param .b32 retval0;
	call.uni (retval0), 
	vprintf, 
	(
	param0, 
	param1
	);
	ld.param.b32 	%r262, [retval0];
	} // callseq 24
	ld.global.f64 	%fd134, [%rd177+56];
	ld.global.f64 	%fd135, [%rd182+56];
	sub.f64 	%fd136, %fd134, %fd135;
	fma.rn.f64 	%fd357, %fd136, %fd136, %fd132;
	add.s32 	%r591, %r591, 8;
	setp.eq.s32 	%p64, %r591, %r50;
	mov.u32 	%r593, %r50;
	@%p64 bra 	$L__BB0_37;
	bra.uni 	$L__BB0_36;
$L__BB0_37:
	setp.eq.s32 	%p65, %r47, 0;
	@%p65 bra 	$L__BB0_45;
	setp.lt.u32 	%p66, %r48, 3;
	@%p66 bra 	$L__BB0_40;
	add.s32 	%r264, %r593, %r53;
	mul.wide.s32 	%rd183, %r264, 8;
	add.s64 	%rd184, %rd2, %rd183;
	ld.global.f64 	%fd138, [%rd184];
	st.local.f64 	[%rd3], %fd138;
	cvta.global.u64 	%rd186, %rd199;
	{ // callseq 25, 0
	.param .b64 param0;
	st.param.b64 	[param0], %rd186;
	.param .b64 param1;
	st.param.b64 	[param1], %rd19;
	.param .b32 retval0;
	call.uni (retval0), 
	vprintf, 
	(
	param0, 
	param1
	);
	ld.param.b32 	%r265, [retval0];
	} // callseq 25
	ld.global.f64 	%fd139, [%rd184];
	mul.wide.u32 	%rd188, %r593, 8;
	add.s64 	%rd189, %rd1, %rd188;
	ld.global.f64 	%fd140, [%rd189];
	sub.f64 	%fd141, %fd139, %fd140;
	fma.rn.f64 	%fd142, %fd141, %fd141, %fd357;
	ld.global.f64 	%fd143, [%rd184+8];
	st.local.f64 	[%rd3], %fd143;
	{ // callseq 26, 0
	.param .b64 param0;
	st.param.b64 	[param0], %rd186;
	.param .b64 param1;
	st.param.b64 	[param1], %rd19;
	.param .b32 retval0;
	call.uni (retval0), 
	vprintf, 
	(
	param0, 
	param1
	);
	ld.param.b32 	%r267, [retval0];
	} // callseq 26
	ld.global.f64 	%fd144, [%rd184+8];
	ld.global.f64 	%fd145, [%rd189+8];
	sub.f64 	%fd146, %fd144, %fd145;
	fma.rn.f64 	%fd147, %fd146, %fd146, %fd142;
	ld.global.f64 	%fd148, [%rd184+16];
	st.local.f64 	[%rd3], %fd148;
	{ // callseq 27, 0
	.param .b64 param0;
	st.param.b64 	[param0], %rd186;
	.param .b64 param1;
	st.param.b64 	[param1], %rd19;
	.param .b32 retval0;
	call.uni (retval0), 
	vprintf, 
	(
	param0, 
	param1
	);
	ld.param.b32 	%r269, [retval0];
	} // callseq 27
	ld.global.f64 	%fd149, [%rd184+16];
	ld.global.f64 	%fd150, [%rd189+16];
	sub.f64 	%fd151, %fd149, %fd150;
	fma.rn.f64 	%fd152, %fd151, %fd151, %fd147;
	ld.global.f64 	%fd153, [%rd184+24];
	st.local.f64 	[%rd3], %fd153;
	{ // callseq 28, 0
	.param .b64 param0;
	st.param.b64 	[param0], %rd186;
	.param .b64 param1;
	st.param.b64 	[param1], %rd19;
	.param .b32 retval0;
	call.uni (retval0), 
	vprintf, 
	(
	param0, 
	param1
	);
	ld.param.b32 	%r271, [retval0];
	} // callseq 28
	ld.global.f64 	%fd154, [%rd184+24];
	ld.global.f64 	%fd155, [%rd189+24];
	sub.f64 	%fd156, %fd154, %fd155;
	fma.rn.f64 	%fd357, %fd156, %fd156, %fd152;
	add.s32 	%r593, %r593, 4;
$L__BB0_40:
	setp.eq.s32 	%p67, %r49, 0;
	@%p67 bra 	$L__BB0_45;
	setp.eq.s32 	%p68, %r49, 1;
	@%p68 bra 	$L__BB0_43;
	add.s32 	%r273, %r593, %r53;
	mul.wide.s32 	%rd190, %r273, 8;
	add.s64 	%rd191, %rd2, %rd190;
	ld.global.f64 	%fd158, [%rd191];
	st.local.f64 	[%rd3], %fd158;
	cvta.global.u64 	%rd193, %rd199;
	{ // callseq 29, 0
	.param .b64 param0;
	st.param.b64 	[param0], %rd193;
	.param .b64 param1;
	st.param.b64 	[param1], %rd19;
	.param .b32 retval0;
	call.uni (retval0), 
	vprintf, 
	(
	param0, 
	param1
	);
	ld.param.b32 	%r274, [retval0];
	} // callseq 29
	ld.global.f64 	%fd159, [%rd191];
	mul.wide.u32 	%rd195, %r593, 8;
	add.s64 	%rd196, %rd1, %rd195;
	ld.global.f64 	%fd160, [%rd196];
	sub.f64 	%fd161, %fd159, %fd160;
	fma.rn.f64 	%fd162, %fd161, %fd161, %fd357;
	ld.global.f64 	%fd163, [%rd191+8];
	st.local.f64 	[%rd3], %fd163;
	{ // callseq 30, 0
	.param .b64 param0;
	st.param.b64 	[param0], %rd193;
	.param .b64 param1;
	st.param.b64 	[param1], %rd19;
	.param .b32 retval0;
	call.uni (retval0), 
	vprintf, 
	(
	param0, 
	param1
	);
	ld.param.b32 	%r276, [retval0];
	} // callseq 30
	ld.global.f64 	%fd164, [%rd191+8];
	ld.global.f64 	%fd165, [%rd196+8];
	sub.f64 	%fd166, %fd164, %fd165;
	fma.rn.f64 	%fd357, %fd166, %fd166, %fd162;
	add.s32 	%r593, %r593, 2;
$L__BB0_43:
	setp.eq.s32 	%p69, %r51, 0;
	@%p69 bra 	$L__BB0_45;
	add.s32 	%r278, %r593, %r53;
	mul.wide.s32 	%rd197, %r278, 8;
	add.s64 	%rd198, %rd2, %rd197;
	ld.global.f64 	%fd167, [%rd198];
	st.local.f64 	[%rd3], %fd167;
	cvta.global.u64 	%rd200, %rd199;
	{ // callseq 31, 0
	.param .b64 param0;
	st.param.b64 	[param0], %rd200;
	.param .b64 param1;
	st.param.b64 	[param1], %rd19;
	.param .b32 retval0;
	call.uni (retval0), 
	vprintf, 
	(
	param0, 
	param1
	);
	ld.param.b32 	%r279, [retval0];
	} // callseq 31
	ld.global.f64 	%fd168, [%rd198];
	mul.wide.u32 	%rd202, %r593, 8;
	add.s64 	%rd203, %rd1, %rd202;
	ld.global.f64 	%fd169, [%rd203];
	sub.f64 	%fd170, %fd168, %fd169;
	fma.rn.f64 	%fd357, %fd170, %fd170, %fd357;
$L__BB0_45:
	sqrt.rn.f64 	%fd26, %fd357;
	st.local.f64 	[%rd3], %fd26;
	cvta.global.u64 	%rd205, %rd204;
	{ // callseq 32, 0
	.param .b64 param0;
	st.param.b64 	[param0], %rd205;
	.param .b64 param1;
	st.param.b64 	[param1], %rd19;
	.param .b32 retval0;
	call.uni (retval0), 
	vprintf, 
	(
	param0, 
	param1
	);
	ld.param.b32 	%r281, [retval0];
	} // callseq 32
	setp.lt.s32 	%p70, %r52, %r142;
	@%p70 bra 	$L__BB0_48;
	ld.f64 	%fd171, [%rd28];
	setp.geu.f64 	%p71, %fd26, %fd171;
	@%p71 bra 	$L__BB0_49;
	st.f64 	[%rd28], %fd26;
	st.u32 	[%rd26], %r52;
	bra.uni 	$L__BB0_49;
$L__BB0_48:
	mul.wide.s32 	%rd207, %r52, 8;
	add.s64 	%rd208, %rd28, %rd207;
	st.f64 	[%rd208], %fd26;
	mul.wide.s32 	%rd209, %r52, 4;
	add.s64 	%rd210, %rd26, %rd209;
	st.u32 	[%rd210], %r52;
$L__BB0_49:
	add.s32 	%r2, %r52, 1;
	setp.eq.s32 	%p72, %r52, %r4;
	@%p72 bra 	$L__BB0_78;
	bra.uni 	$L__BB0_34;
$L__BB0_50:
	setp.lt.s32 	%p4, %r142, 2;
	@%p4 bra 	$L__BB0_70;
	add.s32 	%r175, %r142, -1;
	add.s32 	%r62, %r142, -2;
	add.s32 	%r176, %r142, 15;
	and.b32  	%r177, %r176, 15;
	add.s32 	%r63, %r177, -1;
	add.s32 	%r178, %r142, 7;
	and.b32  	%r179, %r178, 7;
	add.s32 	%r64, %r179, -1;
	and.b32  	%r65, %r175, 15;
	and.b32  	%r66, %r175, -16;
	and.b32  	%r67, %r176, 7;
	and.b32  	%r68, %r178, 3;
	mov.u64 	%rd89, $str;
	mov.u64 	%rd93, $str$2;
$L__BB0_52:
	mov.u32 	%r69, %r2;
	st.local.u32 	[%rd3], %r69;
	cvta.global.u64 	%rd90, %rd89;
	{ // callseq 14, 0
	.param .b64 param0;
	st.param.b64 	[param0], %rd90;
	.param .b64 param1;
	st.param.b64 	[param1], %rd19;
	.param .b32 retval0;
	call.uni (retval0), 
	vprintf, 
	(
	param0, 
	param1
	);
	ld.param.b32 	%r180, [retval0];
	} // callseq 14
	mov.b64 	%rd92, 0;
	st.local.u64 	[%rd3], %rd92;
	cvta.global.u64 	%rd94, %rd93;
	{ // callseq 15, 0
	.param .b64 param0;
	st.param.b64 	[param0], %rd94;
	.param .b64 param1;
	st.param.b64 	[param1], %rd19;
	.param .b32 retval0;
	call.uni (retval0), 
	vprintf, 
	(
	param0, 
	param1
	);
	ld.param.b32 	%r182, [retval0];
	} // callseq 15
	setp.lt.s32 	%p19, %r69, %r142;
	@%p19 bra 	$L__BB0_53;
	bra.uni 	$L__BB0_68;
$L__BB0_53:
	mul.wide.s32 	%rd168, %r69, 8;
	add.s64 	%rd169, %rd28, %rd168;
	mov.b64 	%rd170, 0;
	st.u64 	[%rd169], %rd170;
	mul.wide.s32 	%rd171, %r69, 4;
	add.s64 	%rd172, %rd26, %rd171;
	st.u32 	[%rd172], %r69;
	bra.uni 	$L__BB0_67;
$L__BB0_54:
	.pragma "nounroll";
	mul.wide.u32 	%rd95, %r599, 8;
	add.s64 	%rd96, %rd28, %rd95;
	ld.f64 	%fd32, [%rd96];
	mul.wide.u32 	%rd97, %r607, 8;
	add.s64 	%rd98, %rd28, %rd97;
	ld.f64 	%fd33, [%rd98];
	setp.gt.f64 	%p21, %fd32, %fd33;
	selp.b32 	%r189, %r599, %r607, %p21;
	add.s32 	%r190, %r599, 1;
	ld.f64 	%fd34, [%rd96+8];
	mul.wide.u32 	%rd99, %r189, 8;
	add.s64 	%rd100, %rd28, %rd99;
	ld.f64 	%fd35, [%rd100];
	setp.gt.f64 	%p22, %fd34, %fd35;
	selp.b32 	%r191, %r190, %r189, %p22;
	add.s32 	%r192, %r599, 2;
	ld.f64 	%fd36, [%rd96+16];
	mul.wide.u32 	%rd101, %r191, 8;
	add.s64 	%rd102, %rd28, %rd101;
	ld.f64 	%fd37, [%rd102];
	setp.gt.f64 	%p23, %fd36, %fd37;
	selp.b32 	%r193, %r192, %r191, %p23;
	add.s32 	%r194, %r599, 3;
	ld.f64 	%fd38, [%rd96+24];
	mul.wide.u32 	%rd103, %r193, 8;
	add.s64 	%rd104, %rd28, %rd103;
	ld.f64 	%fd39, [%rd104];
	setp.gt.f64 	%p24, %fd38, %fd39;
	selp.b32 	%r195, %r194, %r193, %p24;
	add.s32 	%r196, %r599, 4;
	ld.f64 	%fd40, [%rd96+32];
	mul.wide.u32 	%rd105, %r195, 8;
	add.s64 	%rd106, %rd28, %rd105;
	ld.f64 	%fd41, [%rd106];
	setp.gt.f64 	%p25, %fd40, %fd41;
	selp.b32 	%r197, %r196, %r195, %p25;
	add.s32 	%r198, %r599, 5;
	ld.f64 	%fd42, [%rd96+40];
	mul.wide.u32 	%rd107, %r197, 8;
	add.s64 	%rd108, %rd28, %rd107;
	ld.f64 	%fd43, [%rd108];
	setp.gt.f64 	%p26, %fd42, %fd43;
	selp.b32 	%r199, %r198, %r197, %p26;
	add.s32 	%r200, %r599, 6;
	ld.f64 	%fd44, [%rd96+48];
	mul.wide.u32 	%rd109, %r199, 8;
	add.s64 	%rd110, %rd28, %rd109;
	ld.f64 	%fd45, [%rd110];
	setp.gt.f64 	%p27, %fd44, %fd45;
	selp.b32 	%r201, %r200, %r199, %p27;
	add.s32 	%r202, %r599, 7;
	ld.f64 	%fd46, [%rd96+56];
	mul.wide.u32 	%rd111, %r201, 8;
	add.s64 	%rd112, %rd28, %rd111;
	ld.f64 	%fd47, [%rd112];
	setp.gt.f64 	%p28, %fd46, %fd47;
	selp.b32 	%r203, %r202, %r201, %p28;
	add.s32 	%r204, %r599, 8;
	ld.f64 	%fd48, [%rd96+64];
	mul.wide.u32 	%rd113, %r203, 8;
	add.s64 	%rd114, %rd28, %rd113;
	ld.f64 	%fd49, [%rd114];
	setp.gt.f64 	%p29, %fd48, %fd49;
	selp.b32 	%r205, %r204, %r203, %p29;
	add.s32 	%r206, %r599, 9;
	ld.f64 	%fd50, [%rd96+72];
	mul.wide.u32 	%rd115, %r205, 8;
	add.s64 	%rd116, %rd28, %rd115;
	ld.f64 	%fd51, [%rd116];
	setp.gt.f64 	%p30, %fd50, %fd51;
	selp.b32 	%r207, %r206, %r205, %p30;
	add.s32 	%r208, %r599, 10;
	ld.f64 	%fd52, [%rd96+80];
	mul.wide.u32 	%rd117, %r207, 8;
	add.s64 	%rd118, %rd28, %rd117;
	ld.f64 	%fd53, [%rd118];
	setp.gt.f64 	%p31, %fd52, %fd53;
	selp.b32 	%r209, %r208, %r207, %p31;
	add.s32 	%r210, %r599, 11;
	ld.f64 	%fd54, [%rd96+88];
	mul.wide.u32 	%rd119, %r209, 8;
	add.s64 	%rd120, %rd28, %rd119;
	ld.f64 	%fd55, [%rd120];
	setp.gt.f64 	%p32, %fd54, %fd55;
	selp.b32 	%r211, %r210, %r209, %p32;
	add.s32 	%r212, %r599, 12;
	ld.f64 	%fd56, [%rd96+96];
	mul.wide.u32 	%rd121, %r211, 8;
	add.s64 	%rd122, %rd28, %rd121;
	ld.f64 	%fd57, [%rd122];
	setp.gt.f64 	%p33, %fd56, %fd57;
	selp.b32 	%r213, %r212, %r211, %p33;
	add.s32 	%r214, %r599, 13;
	ld.f64 	%fd58, [%rd96+104];
	mul.wide.u32 	%rd123, %r213, 8;
	add.s64 	%rd124, %rd28, %rd123;
	ld.f64 	%fd59, [%rd124];
	setp.gt.f64 	%p34, %fd58, %fd59;
	selp.b32 	%r215, %r214, %r213, %p34;
	add.s32 	%r216, %r599, 14;
	ld.f64 	%fd60, [%rd96+112];
	mul.wide.u32 	%rd125, %r215, 8;
	add.s64 	%rd126, %rd28, %rd125;
	ld.f64 	%fd61, [%rd126];
	setp.gt.f64 	%p35, %fd60, %fd61;
	selp.b32 	%r217, %r216, %r215, %p35;
	add.s32 	%r218, %r599, 15;
	ld.f64 	%fd62, [%rd96+120];
	mul.wide.u32 	%rd127, %r217, 8;
	add.s64 	%rd128, %rd28, %rd127;
	ld.f64 	%fd63, [%rd128];
	setp.gt.f64 	%p36, %fd62, %fd63;
	selp.b32 	%r607, %r218, %r217, %p36;
	add.s32 	%r599, %r599, 16;
	setp.ne.s32 	%p37, %r218, %r66;
	@%p37 bra 	$L__BB0_54;
$L__BB0_55:
	setp.eq.s32 	%p38, %r65, 0;
	@%p38 bra 	$L__BB0_65;
	setp.lt.u32 	%p39, %r63, 7;
	@%p39 bra 	$L__BB0_58;
	mul.wide.u32 	%rd129, %r599, 8;
	add.s64 	%rd130, %rd28, %rd129;
	ld.f64 	%fd64, [%rd130];
	mul.wide.u32 	%rd131, %r607, 8;
	add.s64 	%rd132, %rd28, %rd131;
	ld.f64 	%fd65, [%rd132];
	setp.gt.f64 	%p40, %fd64, %fd65;
	selp.b32 	%r220, %r599, %r607, %p40;
	add.s32 	%r221, %r599, 1;
	ld.f64 	%fd66, [%rd130+8];
	mul.wide.u32 	%rd133, %r220, 8;
	add.s64 	%rd134, %rd28, %rd133;
	ld.f64 	%fd67, [%rd134];
	setp.gt.f64 	%p41, %fd66, %fd67;
	selp.b32 	%r222, %r221, %r220, %p41;
	add.s32 	%r223, %r599, 2;
	ld.f64 	%fd68, [%rd130+16];
	mul.wide.u32 	%rd135, %r222, 8;
	add.s64 	%rd136, %rd28, %rd135;
	ld.f64 	%fd69, [%rd136];
	setp.gt.f64 	%p42, %fd68, %fd69;
	selp.b32 	%r224, %r223, %r222, %p42;
	add.s32 	%r225, %r599, 3;
	ld.f64 	%fd70, [%rd130+24];
	mul.wide.u32 	%rd137, %r224, 8;
	add.s64 	%rd138, %rd28, %rd137;
	ld.f64 	%fd71, [%rd138];
	setp.gt.f64 	%p43, %fd70, %fd71;
	selp.b32 	%r226, %r225, %r224, %p43;
	add.s32 	%r227, %r599, 4;
	ld.f64 	%fd72, [%rd130+32];
	mul.wide.u32 	%rd139, %r226, 8;
	add.s64 	%rd140, %rd28, %rd139;
	ld.f64 	%fd73, [%rd140];
	setp.gt.f64 	%p44, %fd72, %fd73;
	selp.b32 	%r228, %r227, %r226, %p44;
	add.s32 	%r229, %r599, 5;
	ld.f64 	%fd74, [%rd130+40];
	mul.wide.u32 	%rd141, %r228, 8;
	add.s64 	%rd142, %rd28, %rd141;
	ld.f64 	%fd75, [%rd142];
	setp.gt.f64 	%p45, %fd74, %fd75;
	selp.b32 	%r230, %r229, %r228, %p45;
	add.s32 	%r231, %r599, 6;
	ld.f64 	%fd76, [%rd130+48];
	mul.wide.u32 	%rd143, %r230, 8;
	add.s64 	%rd144, %rd28, %rd143;
	ld.f64 	%fd77, [%rd144];
	setp.gt.f64 	%p46, %fd76, %fd77;
	selp.b32 	%r232, %r231, %r230, %p46;
	add.s32 	%r233, %r599, 7;
	ld.f64 	%fd78, [%rd130+56];
	mul.wide.u32 	%rd145, %r232, 8;
	add.s64 	%rd146, %rd28, %rd145;
	ld.f64 	%fd79, [%rd146];
	setp.gt.f64 	%p47, %fd78, %fd79;
	selp.b32 	%r607, %r233, %r232, %p47;
	add.s32 	%r599, %r599, 8;
$L__BB0_58:
	setp.eq.s32 	%p48, %r67, 0;
	@%p48 bra 	$L__BB0_65;
	setp.lt.u32 	%p49, %r64, 3;
	@%p49 bra 	$L__BB0_61;
	mul.wide.u32 	%rd147, %r599, 8;
	add.s64 	%rd148, %rd28, %rd147;
	ld.f64 	%fd80, [%rd148];
	mul.wide.u32 	%rd149, %r607, 8;
	add.s64 	%rd150, %rd28, %rd149;
	ld.f64 	%fd81, [%rd150];
	setp.gt.f64 	%p50, %fd80, %fd81;
	selp.b32 	%r235, %r599, %r607, %p50;
	add.s32 	%r236, %r599, 1;
	ld.f64 	%fd82, [%rd148+8];
	mul.wide.u32 	%rd151, %r235, 8;
	add.s64 	%rd152, %rd28, %rd151;
	ld.f64 	%fd83, [%rd152];
	setp.gt.f64 	%p51, %fd82, %fd83;
	selp.b32 	%r237, %r236, %r235, %p51;
	add.s32 	%r238, %r599, 2;
	ld.f64 	%fd84, [%rd148+16];
	mul.wide.u32 	%rd153, %r237, 8;
	add.s64 	%rd154, %rd28, %rd153;
	ld.f64 	%fd85, [%rd154];
	setp.gt.f64 	%p52, %fd84, %fd85;
	selp.b32 	%r239, %r238, %r237, %p52;
	add.s32 	%r240, %r599, 3;
	ld.f64 	%fd86, [%rd148+24];
	mul.wide.u32 	%rd155, %r239, 8;
	add.s64 	%rd156, %rd28, %rd155;
	ld.f64 	%fd87, [%rd156];
	setp.gt.f64 	%p53, %fd86, %fd87;
	selp.b32 	%r607, %r240, %r239, %p53;
	add.s32 	%r599, %r599, 4;
$L__BB0_61:
	setp.eq.s32 	%p54, %r68, 0;
	@%p54 bra 	$L__BB0_65;
	setp.eq.s32 	%p55, %r68, 1;
	mul.wide.u32 	%rd157, %r599, 8;
	add.s64 	%rd9, %rd28, %rd157;
	ld.f64 	%fd88, [%rd9];
	mul.wide.u32 	%rd158, %r607, 8;
	add.s64 	%rd159, %rd28, %rd158;
	ld.f64 	%fd89, [%rd159];
	setp.gt.f64 	%p56, %fd88, %fd89;
	selp.b32 	%r607, %r599, %r607, %p56;
	@%p55 bra 	$L__BB0_65;
	setp.eq.s32 	%p57, %r68, 2;
	add.s32 	%r241, %r599, 1;
	ld.f64 	%fd90, [%rd9+8];
	mul.wide.u32 	%rd160, %r607, 8;
	add.s64 	%rd161, %rd28, %rd160;
	ld.f64 	%fd91, [%rd161];
	setp.gt.f64 	%p58, %fd90, %fd91;
	selp.b32 	%r607, %r241, %r607, %p58;
	@%p57 bra 	$L__BB0_65;
	add.s32 	%r242, %r599, 2;
	ld.f64 	%fd92, [%rd9+16];
	mul.wide.u32 	%rd162, %r607, 8;
	add.s64 	%rd163, %rd28, %rd162;
	ld.f64 	%fd93, [%rd163];
	setp.gt.f64 	%p59, %fd92, %fd93;
	selp.b32 	%r607, %r242, %r607, %p59;
$L__BB0_65:
	mul.wide.u32 	%rd164, %r607, 8;
	add.s64 	%rd10, %rd28, %rd164;
	ld.f64 	%fd94, [%rd10];
	setp.leu.f64 	%p60, %fd94, 0d0000000000000000;
	@%p60 bra 	$L__BB0_67;
	mov.b64 	%rd165, 0;
	st.u64 	[%rd10], %rd165;
	mul.wide.u32 	%rd166, %r607, 4;
	add.s64 	%rd167, %rd26, %rd166;
	st.u32 	[%rd167], %r69;
$L__BB0_67:
	add.s32 	%r2, %r69, 1;
	setp.eq.s32 	%p61, %r69, %r4;
	@%p61 bra 	$L__BB0_78;
	bra.uni 	$L__BB0_52;
$L__BB0_68:
	setp.lt.u32 	%p20, %r62, 15;
	mov.b32 	%r607, 0;
	mov.b32 	%r599, 1;
	@%p20 bra 	$L__BB0_55;
	mov.b32 	%r607, 0;
	mov.b32 	%r599, 1;
	bra.uni 	$L__BB0_54;
$L__BB0_70:
	add.s32 	%r92, %r4, 1;
	sub.s32 	%r152, %r92, %r2;
	and.b32  	%r93, %r152, 3;
	setp.eq.s32 	%p5, %r93, 0;
	mov.u32 	%r610, %r2;
	@%p5 bra 	$L__BB0_77;
	mov.b32 	%r609, 0;
	mov.u64 	%rd29, $str;
	mov.u64 	%rd33, $str$2;
	mov.u32 	%r610, %r2;
$L__BB0_72:
	.pragma "nounroll";
	st.local.u32 	[%rd3], %r610;
	cvta.global.u64 	%rd30, %rd29;
	{ // callseq 4, 0
	.param .b64 param0;
	st.param.b64 	[param0], %rd30;
	.param .b64 param1;
	st.param.b64 	[param1], %rd19;
	.param .b32 retval0;
	call.uni (retval0), 
	vprintf, 
	(
	param0, 
	param1
	);
	ld.param.b32 	%r154, [retval0];
	} // callseq 4
	mov.b64 	%rd32, 0;
	st.local.u64 	[%rd3], %rd32;
	cvta.global.u64 	%rd34, %rd33;
	{ // callseq 5, 0
	.param .b64 param0;
	st.param.b64 	[param0], %rd34;
	.param .b64 param1;
	st.param.b64 	[param1], %rd19;
	.param .b32 retval0;
	call.uni (retval0), 
	vprintf, 
	(
	param0, 
	param1
	);
	ld.param.b32 	%r156, [retval0];
	} // callseq 5
	setp.lt.s32 	%p6, %r610, %r142;
	@%p6 bra 	$L__BB0_75;
	ld.f64 	%fd27, [%rd28];
	setp.leu.f64 	%p7, %fd27, 0d0000000000000000;
	@%p7 bra 	$L__BB0_76;
	mov.b64 	%rd35, 0;
	st.u64 	[%rd28], %rd35;
	st.u32 	[%rd26], %r610;
	bra.uni 	$L__BB0_76;
$L__BB0_75:
	mul.wide.s32 	%rd36, %r610, 8;
	add.s64 	%rd37, %rd28, %rd36;
	mov.b64 	%rd38, 0;
	st.u64 	[%rd37], %rd38;
	mul.wide.s32 	%rd39, %r610, 4;
	add.s64 	%rd40, %rd26, %rd39;
	st.u32 	[%rd40], %r610;
$L__BB0_76:
	add.s32 	%r610, %r610, 1;
	add.s32 	%r609, %r609, 1;
	setp.ne.s32 	%p8, %r609, %r93;
	@%p8 bra 	$L__BB0_72;
$L__BB0_77:
	sub.s32 	%r158, %r4, %r2;
	setp.lt.u32 	%p9, %r158, 3;
	@%p9 bra 	$L__BB0_78;
	bra.uni 	$L__BB0_108;
$L__BB0_78:
	setp.lt.s32 	%p123, %r142, 1;
	@%p123 bra 	$L__BB0_91;
	and.b32  	%r99, %r142, 15;
	setp.lt.u32 	%p124, %r142, 16;
	mov.b32 	%r613, 0;
	@%p124 bra 	$L__BB0_82;
	and.b32  	%r613, %r142, 2147483632;
	mov.b32 	%r612, 0;
	mov.u64 	%rd323, $str$5;
	add.u64 	%rd325, %SP, 8;
$L__BB0_81:
	.pragma "nounroll";
	mul.wide.u32 	%rd321, %r612, 4;
	add.s64 	%rd322, %rd26, %rd321;
	ld.u32 	%r392, [%rd322];
	st.local.v2.u32 	[%rd4], {%r612, %r392};
	cvta.global.u64 	%rd324, %rd323;
	{ // callseq 50, 0
	.param .b64 param0;
	st.param.b64 	[param0], %rd324;
	.param .b64 param1;
	st.param.b64 	[param1], %rd325;
	.param .b32 retval0;
	call.uni (retval0), 
	vprintf, 
	(
	param0, 
	param1
	);
	ld.param.b32 	%r393, [retval0];
	} // callseq 50
	add.s32 	%r395, %r612, 1;
	ld.u32 	%r396, [%rd322+4];
	st.local.v2.u32 	[%rd4], {%r395, %r396};
	{ // callseq 51, 0
	.param .b64 param0;
	st.param.b64 	[param0], %rd324;
	.param .b64 param1;
	st.param.b64 	[param1], %rd325;
	.param .b32 retval0;
	call.uni (retval0), 
	vprintf, 
	(
	param0, 
	param1
	);
	ld.param.b32 	%r397, [retval0];
	} // callseq 51
	add.s32 	%r399, %r612, 2;
	ld.u32 	%r400, [%rd322+8];
	st.local.v2.u32 	[%rd4], {%r399, %r400};
	{ // callseq 52, 0
	.param .b64 param0;
	st.param.b64 	[param0], %rd324;
	.param .b64 param1;
	st.param.b64 	[param1], %rd325;
	.param .b32 retval0;
	call.uni (retval0), 
	vprintf, 
	(
	param0, 
	param1
	);
	ld.param.b32 	%r401, [retval0];
	} // callseq 52
	add.s32 	%r403, %r612, 3;
	ld.u32 	%r404, [%rd322+12];
	st.local.v2.u32 	[%rd4], {%r403, %r404};
	{ // callseq 53, 0
	.param .b64 param0;
	st.param.b64 	[param0], %rd324;
	.param .b64 param1;
	st.param.b64 	[param1], %rd325;
	.param .b32 retval0;
	call.uni (retval0), 
	vprintf, 
	(
	param0, 
	param1
	);
	ld.param.b32 	%r405, [retval0];
	} // callseq 53
	add.s32 	%r407, %r612, 4;
	ld.u32 	%r408, [%rd322+16];
	st.local.v2.u32 	[%rd4], {%r407, %r408};
	{ // callseq 54, 0
	.param .b64 param0;
	st.param.b64 	[param0], %rd324;
	.param .b64 param1;
	st.param.b64 	[param1], %rd325;
	.param .b32 retval0;
	call.uni (retval0), 
	vprintf, 
	(
	param0, 
	param1
	);
	ld.param.b32 	%r409, [retval0];
	} // callseq 54
	add.s32 	%r411, %r612, 5;
	ld.u32 	%r412, [%rd322+20];
	st.local.v2.u32 	[%rd4], {%r411, %r412};
	{ // callseq 55, 0
	.param .b64 param0;
	st.param.b64 	[param0], %rd324;
	.param .b64 param1;
	st.param.b64 	[param1], %rd325;
	.param .b32 retval0;
	call.uni (retval0), 
	vprintf, 
	(
	param0, 
	param1
	);
	ld.param.b32 	%r413, [retval0];
	} // callseq 55
	add.s32 	%r415, %r612, 6;
	ld.u32 	%r416, [%rd322+24];
	st.local.v2.u32 	[%rd4], {%r415, %r416};
	{ // callseq 56, 0
	.param .b64 param0;
	st.param.b64 	[param0], %rd324;
	.param .b64 param1;
	st.param.b64 	[param1], %rd325;
	.param .b32 retval0;
	call.uni (retval0), 
	vprintf, 
	(
	param0, 
	param1
	);
	ld.param.b32 	%r417, [retval0];
	} // callseq 56
	add.s32 	%r419, %r612, 7;
	ld.u32 	%r420, [%rd322+28];
	st.local.v2.u32 	[%rd4], {%r419, %r420};
	{ // callseq 57, 0
	.param .b64 param0;
	st.param.b64 	[param0], %rd324;
	.param .b64 param1;
	st.param.b64 	[param1], %rd325;
	.param .b32 retval0;
	call.uni (retval0), 
	vprintf, 
	(
	param0, 
	param1
	);
	ld.param.b32 	%r421, [retval0];
	} // callseq 57
	add.s32 	%r423, %r612, 8;
	ld.u32 	%r424, [%rd322+32];
	st.local.v2.u32 	[%rd4], {%r423, %r424};
	{ // callseq 58, 0
	.param .b64 param0;
	st.param.b64 	[param0], %rd324;
	.param .b64 param1;
	st.param.b64 	[param1], %rd325;
	.param .b32 retval0;
	call.uni (retval0), 
	vprintf, 
	(
	param0, 
	param1
	);
	ld.param.b32 	%r425, [retval0];
	} // callseq 58
	add.s32 	%r427, %r612, 9;
	ld.u32 	%r428, [%rd322+36];
	st.local.v2.u32 	[%rd4], {%r427, %r428};
	{ // callseq 59, 0
	.param .b64 param0;
	st.param.b64 	[param0], %rd324;
	.param .b64 param1;
	st.param.b64 	[param1], %rd325;
	.param .b32 retval0;
	call.uni (retval0), 
	vprintf, 
	(
	param0, 
	param1
	);
	ld.param.b32 	%r429, [retval0];
	} // callseq 59
	add.s32 	%r431, %r612, 10;
	ld.u32 	%r432, [%rd322+40];
	st.local.v2.u32 	[%rd4], {%r431, %r432};
	{ // callseq 60, 0
	.param .b64 param0;
	st.param.b64 	[param0], %rd324;
	.param .b64 param1;
	st.param.b64 	[param1], %rd325;
	.param .b32 retval0;
	call.uni (retval0), 
	vprintf, 
	(
	param0, 
	param1
	);
	ld.param.b32 	%r433, [retval0];
	} // callseq 60
	add.s32 	%r435, %r612, 11;
	ld.u32 	%r436, [%rd322+44];
	st.local.v2.u32 	[%rd4], {%r435, %r436};
	{ // callseq 61, 0
	.param .b64 param0;
	st.param.b64 	[param0], %rd324;
	.param .b64 param1;
	st.param.b64 	[param1], %rd325;
	.param .b32 retval0;
	call.uni (retval0), 
	vprintf, 
	(
	param0, 
	param1
	);
	ld.param.b32 	%r437, [retval0];
	} // callseq 61
	add.s32 	%r439, %r612, 12;
	ld.u32 	%r440, [%rd322+48];
	st.local.v2.u32 	[%rd4], {%r439, %r440};
	{ // callseq 62, 0
	.param .b64 param0;
	st.param.b64 	[param0], %rd324;
	.param .b64 param1;
	st.param.b64 	[param1], %rd325;
	.param .b32 retval0;
	call.uni (retval0), 
	vprintf, 
	(
	param0, 
	param1
	);
	ld.param.b32 	%r441, [retval0];
	} // callseq 62
	add.s32 	%r443, %r612, 13;
	ld.u32 	%r444, [%rd322+52];
	st.local.v2.u32 	[%rd4], {%r443, %r444};
	{ // callseq 63, 0
	.param .b64 param0;
	st.param.b64 	[param0], %rd324;
	.param .b64 param1;
	st.param.b64 	[param1], %rd325;
	.param .b32 retval0;
	call.uni (retval0), 
	vprintf, 
	(
	param0, 
	param1
	);
	ld.param.b32 	%r445, [retval0];
	} // callseq 63
	add.s32 	%r447, %r612, 14;
	ld.u32 	%r448, [%rd322+56];
	st.local.v2.u32 	[%rd4], {%r447, %r448};
	{ // callseq 64, 0
	.param .b64 param0;
	st.param.b64 	[param0], %rd324;
	.param .b64 param1;
	st.param.b64 	[param1], %rd325;
	.param .b32 retval0;
	call.uni (retval0), 
	vprintf, 
	(
	param0, 
	param1
	);
	ld.param.b32 	%r449, [retval0];
	} // callseq 64
	add.s32 	%r451, %r612, 15;
	ld.u32 	%r452, [%rd322+60];
	st.local.v2.u32 	[%rd4], {%r451, %r452};
	{ // callseq 65, 0
	.param .b64 param0;
	st.param.b64 	[param0], %rd324;
	.param .b64 param1;
	st.param.b64 	[param1], %rd325;
	.param .b32 retval0;
	call.uni (retval0), 
	vprintf, 
	(
	param0, 
	param1
	);
	ld.param.b32 	%r453, [retval0];
	} // callseq 65
	add.s32 	%r612, %r612, 16;
	setp.ne.s32 	%p125, %r612, %r613;
	@%p125 bra 	$L__BB0_81;
$L__BB0_82:
	setp.eq.s32 	%p126, %r99, 0;
	@%p126 bra 	$L__BB0_91;
	and.b32  	%r109, %r142, 7;
	setp.lt.u32 	%p127, %r99, 8;
	@%p127 bra 	$L__BB0_85;
	mul.wide.u32 	%rd326, %r613, 4;
	add.s64 	%rd327, %rd26, %rd326;
	ld.u32 	%r455, [%rd327];
	st.local.v2.u32 	[%rd4], {%r613, %r455};
	mov.u64 	%rd328, $str$5;
	cvta.global.u64 	%rd329, %rd328;
	add.u64 	%rd330, %SP, 8;
	{ // callseq 66, 0
	.param .b64 param0;
	st.param.b64 	[param0], %rd329;
	.param .b64 param1;
	st.param.b64 	[param1], %rd330;
	.param .b32 retval0;
	call.uni (retval0), 
	vprintf, 
	(
	param0, 
	param1
	);
	ld.param.b32 	%r456, [retval0];
	} // callseq 66
	add.s32 	%r458, %r613, 1;
	ld.u32 	%r459, [%rd327+4];
	st.local.v2.u32 	[%rd4], {%r458, %r459};
	{ // callseq 67, 0
	.param .b64 param0;
	st.param.b64 	[param0], %rd329;
	.param .b64 param1;
	st.param.b64 	[param1], %rd330;
	.param .b32 retval0;
	call.uni (retval0), 
	vprintf, 
	(
	param0, 
	param1
	);
	ld.param.b32 	%r460, [retval0];
	} // callseq 67
	add.s32 	%r462, %r613, 2;
	ld.u32 	%r463, [%rd327+8];
	st.local.v2.u32 	[%rd4], {%r462, %r463};
	{ // callseq 68, 0
	.param .b64 param0;
	st.param.b64 	[param0], %rd329;
	.param .b64 param1;
	st.param.b64 	[param1], %rd330;
	.param .b32 retval0;
	call.uni (retval0), 
	vprintf, 
	(
	param0, 
	param1
	);
	ld.param.b32 	%r464, [retval0];
	} // callseq 68
	add.s32 	%r466, %r613, 3;
	ld.u32 	%r467, [%rd327+12];
	st.local.v2.u32 	[%rd4], {%r466, %r467};
	{ // callseq 69, 0
	.param .b64 param0;
	st.param.b64 	[param0], %rd329;
	.param .b64 param1;
	st.param.b64 	[param1], %rd330;
	.param .b32 retval0;
	call.uni (retval0), 
	vprintf, 
	(
	param0, 
	param1
	);
	ld.param.b32 	%r468, [retval0];
	} // callseq 69
	add.s32 	%r470, %r613, 4;
	ld.u32 	%r471, [%rd327+16];
	st.local.v2.u32 	[%rd4], {%r470, %r471};
	{ // callseq 70, 0
	.param .b64 param0;
	st.param.b64 	[param0], %rd329;
	.param .b64 param1;
	st.param.b64 	[param1], %rd330;
	.param .b32 retval0;
	call.uni (retval0), 
	vprintf, 
	(
	param0, 
	param1
	);
	ld.param.b32 	%r472, [retval0];
	} // callseq 70
	add.s32 	%r474, %r613, 5;
	ld.u32 	%r475, [%rd327+20];
	st.local.v2.u32 	[%rd4], {%r474, %r475};
	{ // callseq 71, 0
	.param .b64 param0;
	st.param.b64 	[param0], %rd329;
	.param .b64 param1;
	st.param.b64 	[param1], %rd330;
	.param .b32 retval0;
	call.uni (retval0), 
	vprintf, 
	(
	param0, 
	param1
	);
	ld.param.b32 	%r476, [retval0];
	} // callseq 71
	add.s32 	%r478, %r613, 6;
	ld.u32 	%r479, [%rd327+24];
	st.local.v2.u32 	[%rd4], {%r478, %r479};
	{ // callseq 72, 0
	.param .b64 param0;
	st.param.b64 	[param0], %rd329;
	.param .b64 param1;
	st.param.b64 	[param1], %rd330;
	.param .b32 retval0;
	call.uni (retval0), 
	vprintf, 
	(
	param0, 
	param1
	);
	ld.param.b32 	%r480, [retval0];
	} // callseq 72
	add.s32 	%r482, %r613, 7;
	ld.u32 	%r483, [%rd327+28];
	st.local.v2.u32 	[%rd4], {%r482, %r483};
	{ // callseq 73, 0
	.param .b64 param0;
	st.param.b64 	[param0], %rd329;
	.param .b64 param1;
	st.param.b64 	[param1], %rd330;
	.param .b32 retval0;
	call.uni (retval0), 
	vprintf, 
	(
	param0, 
	param1
	);
	ld.param.b32 	%r484, [retval0];
	} // callseq 73
	add.s32 	%r613, %r613, 8;
$L__BB0_85:
	setp.eq.s32 	%p128, %r109, 0;
	@%p128 bra 	$L__BB0_91;
	and.b32  	%r112, %r142, 3;
	setp.lt.u32 	%p129, %r109, 4;
	@%p129 bra 	$L__BB0_88;
	mul.wide.u32 	%rd331, %r613, 4;
	add.s64 	%rd332, %rd26, %rd331;
	ld.u32 	%r486, [%rd332];
	st.local.v2.u32 	[%rd4], {%r613, %r486};
	mov.u64 	%rd333, $str$5;
	cvta.global.u64 	%rd334, %rd333;
	add.u64 	%rd335, %SP, 8;
	{ // callseq 74, 0
	.param .b64 param0;
	st.param.b64 	[param0], %rd334;
	.param .b64 param1;
	st.param.b64 	[param1], %rd335;
	.param .b32 retval0;
	call.uni (retval0), 
	vprintf, 
	(
	param0, 
	param1
	);
	ld.param.b32 	%r487, [retval0];
	} // callseq 74
	add.s32 	%r489, %r613, 1;
	ld.u32 	%r490, [%rd332+4];
	st.local.v2.u32 	[%rd4], {%r489, %r490};
	{ // callseq 75, 0
	.param .b64 param0;
	st.param.b64 	[param0], %rd334;
	.param .b64 param1;
	st.param.b64 	[param1], %rd335;
	.param .b32 retval0;
	call.uni (retval0), 
	vprintf, 
	(
	param0, 
	param1
	);
	ld.param.b32 	%r491, [retval0];
	} // callseq 75
	add.s32 	%r493, %r613, 2;
	ld.u32 	%r494, [%rd332+8];
	st.local.v2.u32 	[%rd4], {%r493, %r494};
	{ // callseq 76, 0
	.param .b64 param0;
	st.param.b64 	[param0], %rd334;
	.param .b64 param1;
	st.param.b64 	[param1], %rd335;
	.param .b32 retval0;
	call.uni (retval0), 
	vprintf, 
	(
	param0, 
	param1
	);
	ld.param.b32 	%r495, [retval0];
	} // callseq 76
	add.s32 	%r497, %r613, 3;
	ld.u32 	%r498, [%rd332+12];
	st.local.v2.u32 	[%rd4], {%r497, %r498};
	{ // callseq 77, 0
	.param .b64 param0;
	st.param.b64 	[param0], %rd334;
	.param .b64 param1;
	st.param.b64 	[param1], %rd335;
	.param .b32 retval0;
	call.uni (retval0), 
	vprintf, 
	(
	param0, 
	param1
	);
	ld.param.b32 	%r499, [retval0];
	} // callseq 77
	add.s32 	%r613, %r613, 4;
$L__BB0_88:
	setp.eq.s32 	%p130, %r112, 0;
	@%p130 bra 	$L__BB0_91;
	mov.b32 	%r617, 0;
	mov.u64 	%rd338, $str$5;
	add.u64 	%rd340, %SP, 8;
$L__BB0_90:
	.pragma "nounroll";
	mul.wide.u32 	%rd336, %r613, 4;
	add.s64 	%rd337, %rd26, %rd336;
	ld.u32 	%r502, [%rd337];
	st.local.v2.u32 	[%rd4], {%r613, %r502};
	cvta.global.u64 	%rd339, %rd338;
	{ // callseq 78, 0
	.param .b64 param0;
	st.param.b64 	[param0], %rd339;
	.param .b64 param1;
	st.param.b64 	[param1], %rd340;
	.param .b32 retval0;
	call.uni (retval0), 
	vprintf, 
	(
	param0, 
	param1
	);
	ld.param.b32 	%r503, [retval0];
	} // callseq 78
	add.s32 	%r613, %r613, 1;
	add.s32 	%r617, %r617, 1;
	setp.ne.s32 	%p131, %r617, %r112;
	@%p131 bra 	$L__BB0_90;
$L__BB0_91:
	mul.lo.s32 	%r618, %r142, %r1;
	add.s32 	%r505, %r618, %r142;
	setp.lt.s32 	%p132, %r505, %r140;
	selp.b32 	%r120, %r505, %r3, %p132;
	setp.gt.s32 	%p133, %r618, %r120;
	setp.lt.s32 	%p134, %r141, 1;
	or.pred  	%p135, %p133, %p134;
	@%p135 bra 	$L__BB0_107;
	and.b32  	%r121, %r141, 15;
	add.s32 	%r122, %r121, -1;
	and.b32  	%r123, %r141, 7;
	add.s32 	%r124, %r123, -1;
	and.b32  	%r125, %r141, 2147483632;
	and.b32  	%r126, %r141, 3;
	add.s64 	%rd11, %rd2, 120;
	neg.s32 	%r127, %r125;
$L__BB0_93:
	mov.u32 	%r128, %r618;
	setp.lt.u32 	%p136, %r141, 16;
	mul.wide.s32 	%rd341, %r128, 4;
	add.s64 	%rd12, %rd26, %rd341;
	mul.lo.s32 	%r129, %r128, %r141;
	mov.b32 	%r622, 0;
	@%p136 bra 	$L__BB0_96;
	mov.b64 	%rd468, 0;
	mov.u32 	%r619, %r129;
	mov.u32 	%r620, %r127;
$L__BB0_95:
	.pragma "nounroll";
	cvt.u32.u64 	%r507, %rd468;
	mul.wide.s32 	%rd343, %r619, 8;
	ld.u32 	%r508, [%rd12];
	mad.lo.s32 	%r509, %r508, %r141, %r507;
	mul.wide.s32 	%rd344, %r509, 8;
	add.s64 	%rd345, %rd11, %rd344;
	ld.global.f64 	%fd311, [%rd345+-120];
	add.s64 	%rd346, %rd11, %rd343;
	st.global.f64 	[%rd346+-120], %fd311;
	ld.u32 	%r510, [%rd12];
	mul.lo.s32 	%r511, %r510, %r141;
	cvt.s64.s32 	%rd347, %r511;
	add.s64 	%rd348, %rd468, %rd347;
	shl.b64 	%rd349, %rd348, 3;
	add.s64 	%rd350, %rd11, %rd349;
	ld.global.f64 	%fd312, [%rd350+-112];
	st.global.f64 	[%rd346+-112], %fd312;
	ld.u32 	%r512, [%rd12];
	mul.lo.s32 	%r513, %r512, %r141;
	cvt.s64.s32 	%rd351, %r513;
	add.s64 	%rd352, %rd468, %rd351;
	shl.b64 	%rd353, %rd352, 3;
	add.s64 	%rd354, %rd11, %rd353;
	ld.global.f64 	%fd313, [%rd354+-104];
	st.global.f64 	[%rd346+-104], %fd313;
	ld.u32 	%r514, [%rd12];
	mul.lo.s32 	%r515, %r514, %r141;
	cvt.s64.s32 	%rd355, %r515;
	add.s64 	%rd356, %rd468, %rd355;
	shl.b64 	%rd357, %rd356, 3;
	add.s64 	%rd358, %rd11, %rd357;
	ld.global.f64 	%fd314, [%rd358+-96];
	st.global.f64 	[%rd346+-96], %fd314;
	ld.u32 	%r516, [%rd12];
	mul.lo.s32 	%r517, %r516, %r141;
	cvt.s64.s32 	%rd359, %r517;
	add.s64 	%rd360, %rd468, %rd359;
	shl.b64 	%rd361, %rd360, 3;
	add.s64 	%rd362, %rd11, %rd361;
	ld.global.f64 	%fd315, [%rd362+-88];
	st.global.f64 	[%rd346+-88], %fd315;
	ld.u32 	%r518, [%rd12];
	mul.lo.s32 	%r519, %r518, %r141;
	cvt.s64.s32 	%rd363, %r519;
	add.s64 	%rd364, %rd468, %rd363;
	shl.b64 	%rd365, %rd364, 3;
	add.s64 	%rd366, %rd11, %rd365;
	ld.global.f64 	%fd316, [%rd366+-80];
	st.global.f64 	[%rd346+-80], %fd316;
	ld.u32 	%r520, [%rd12];
	mul.lo.s32 	%r521, %r520, %r141;
	cvt.s64.s32 	%rd367, %r521;
	add.s64 	%rd368, %rd468, %rd367;
	shl.b64 	%rd369, %rd368, 3;
	add.s64 	%rd370, %rd11, %rd369;
	ld.global.f64 	%fd317, [%rd370+-72];
	st.global.f64 	[%rd346+-72], %fd317;
	ld.u32 	%r522, [%rd12];
	mul.lo.s32 	%r523, %r522, %r141;
	cvt.s64.s32 	%rd371, %r523;
	add.s64 	%rd372, %rd468, %rd371;
	shl.b64 	%rd373, %rd372, 3;
	add.s64 	%rd374, %rd11, %rd373;
	ld.global.f64 	%fd318, [%rd374+-64];
	st.global.f64 	[%rd346+-64], %fd318;
	ld.u32 	%r524, [%rd12];
	mul.lo.s32 	%r525, %r524, %r141;
	cvt.s64.s32 	%rd375, %r525;
	add.s64 	%rd376, %rd468, %rd375;
	shl.b64 	%rd377, %rd376, 3;
	add.s64 	%rd378, %rd11, %rd377;
	ld.global.f64 	%fd319, [%rd378+-56];
	st.global.f64 	[%rd346+-56], %fd319;
	ld.u32 	%r526, [%rd12];
	mul.lo.s32 	%r527, %r526, %r141;
	cvt.s64.s32 	%rd379, %r527;
	add.s64 	%rd380, %rd468, %rd379;
	shl.b64 	%rd381, %rd380, 3;
	add.s64 	%rd382, %rd11, %rd381;
	ld.global.f64 	%fd320, [%rd382+-48];
	st.global.f64 	[%rd346+-48], %fd320;
	ld.u32 	%r528, [%rd12];
	mul.lo.s32 	%r529, %r528, %r141;
	cvt.s64.s32 	%rd383, %r529;
	add.s64 	%rd384, %rd468, %rd383;
	shl.b64 	%rd385, %rd384, 3;
	add.s64 	%rd386, %rd11, %rd385;
	ld.global.f64 	%fd321, [%rd386+-40];
	st.global.f64 	[%rd346+-40], %fd321;
	ld.u32 	%r530, [%rd12];
	mul.lo.s32 	%r531, %r530, %r141;
	cvt.s64.s32 	%rd387, %r531;
	add.s64 	%rd388, %rd468, %rd387;
	shl.b64 	%rd389, %rd388, 3;
	add.s64 	%rd390, %rd11, %rd389;
	ld.global.f64 	%fd322, [%rd390+-32];
	st.global.f64 	[%rd346+-32], %fd322;
	ld.u32 	%r532, [%rd12];
	mul.lo.s32 	%r533, %r532, %r141;
	cvt.s64.s32 	%rd391, %r533;
	add.s64 	%rd392, %rd468, %rd391;
	shl.b64 	%rd393, %rd392, 3;
	add.s64 	%rd394, %rd11, %rd393;
	ld.global.f64 	%fd323, [%rd394+-24];
	st.global.f64 	[%rd346+-24], %fd323;
	ld.u32 	%r534, [%rd12];
	mul.lo.s32 	%r535, %r534, %r141;
	cvt.s64.s32 	%rd395, %r535;
	add.s64 	%rd396, %rd468, %rd395;
	shl.b64 	%rd397, %rd396, 3;
	add.s64 	%rd398, %rd11, %rd397;
	ld.global.f64 	%fd324, [%rd398+-16];
	st.global.f64 	[%rd346+-16], %fd324;
	ld.u32 	%r536, [%rd12];
	mul.lo.s32 	%r537, %r536, %r141;
	cvt.s64.s32 	%rd399, %r537;
	add.s64 	%rd400, %rd468, %rd399;
	shl.b64 	%rd401, %rd400, 3;
	add.s64 	%rd402, %rd11, %rd401;
	ld.global.f64 	%fd325, [%rd402+-8];
	st.global.f64 	[%rd346+-8], %fd325;
	ld.u32 	%r538, [%rd12];
	mul.lo.s32 	%r539, %r538, %r141;
	cvt.s64.s32 	%rd403, %r539;
	add.s64 	%rd404, %rd468, %rd403;
	shl.b64 	%rd405, %rd404, 3;
	add.s64 	%rd406, %rd11, %rd405;
	ld.global.f64 	%fd326, [%rd406];
	st.global.f64 	[%rd346], %fd326;
	add.s64 	%rd468, %rd468, 16;
	add.s32 	%r620, %r620, 16;
	add.s32 	%r619, %r619, 16;
	setp.ne.s32 	%p137, %r620, 0;
	mov.u32 	%r622, %r125;
	@%p137 bra 	$L__BB0_95;
$L__BB0_96:
	setp.eq.s32 	%p138, %r121, 0;
	@%p138 bra 	$L__BB0_106;
	setp.lt.u32 	%p139, %r122, 7;
	@%p139 bra 	$L__BB0_99;
	ld.u32 	%r540, [%rd12];
	mad.lo.s32 	%r541, %r540, %r141, %r622;
	mul.wide.s32 	%rd407, %r541, 8;
	add.s64 	%rd408, %rd2, %rd407;
	ld.global.f64 	%fd327, [%rd408];
	add.s32 	%r542, %r622, %r129;
	mul.wide.s32 	%rd409, %r542, 8;
	add.s64 	%rd410, %rd2, %rd409;
	st.global.f64 	[%rd410], %fd327;
	ld.u32 	%r543, [%rd12];
	mul.lo.s32 	%r544, %r543, %r141;
	cvt.s64.s32 	%rd411, %r544;
	cvt.u64.u32 	%rd412, %r622;
	add.s64 	%rd413, %rd411, %rd412;
	shl.b64 	%rd414, %rd413, 3;
	add.s64 	%rd415, %rd2, %rd414;
	ld.global.f64 	%fd328, [%rd415+8];
	st.global.f64 	[%rd410+8], %fd328;
	ld.u32 	%r545, [%rd12];
	mul.lo.s32 	%r546, %r545, %r141;
	cvt.s64.s32 	%rd416, %r546;
	add.s64 	%rd417, %rd416, %rd412;
	shl.b64 	%rd418, %rd417, 3;
	add.s64 	%rd419, %rd2, %rd418;
	ld.global.f64 	%fd329, [%rd419+16];
	st.global.f64 	[%rd410+16], %fd329;
	ld.u32 	%r547, [%rd12];
	mul.lo.s32 	%r548, %r547, %r141;
	cvt.s64.s32 	%rd420, %r548;
	add.s64 	%rd421, %rd420, %rd412;
	shl.b64 	%rd422, %rd421, 3;
	add.s64 	%rd423, %rd2, %rd422;
	ld.global.f64 	%fd330, [%rd423+24];
	st.global.f64 	[%rd410+24], %fd330;
	ld.u32 	%r549, [%rd12];
	mul.lo.s32 	%r550, %r549, %r141;
	cvt.s64.s32 	%rd424, %r550;
	add.s64 	%rd425, %rd424, %rd412;
	shl.b64 	%rd426, %rd425, 3;
	add.s64 	%rd427, %rd2, %rd426;
	ld.global.f64 	%fd331, [%rd427+32];
	st.global.f64 	[%rd410+32], %fd331;
	ld.u32 	%r551, [%rd12];
	mul.lo.s32 	%r552, %r551, %r141;
	cvt.s64.s32 	%rd428, %r552;
	add.s64 	%rd429, %rd428, %rd412;
	shl.b64 	%rd430, %rd429, 3;
	add.s64 	%rd431, %rd2, %rd430;
	ld.global.f64 	%fd332, [%rd431+40];
	st.global.f64 	[%rd410+40], %fd332;
	ld.u32 	%r553, [%rd12];
	mul.lo.s32 	%r554, %r553, %r141;
	cvt.s64.s32 	%rd432, %r554;
	add.s64 	%rd433, %rd432, %rd412;
	shl.b64 	%rd434, %rd433, 3;
	add.s64 	%rd435, %rd2, %rd434;
	ld.global.f64 	%fd333, [%rd435+48];
	st.global.f64 	[%rd410+48], %fd333;
	ld.u32 	%r555, [%rd12];
	mul.lo.s32 	%r556, %r555, %r141;
	cvt.s64.s32 	%rd436, %r556;
	add.s64 	%rd437, %rd436, %rd412;
	shl.b64 	%rd438, %rd437, 3;
	add.s64 	%rd439, %rd2, %rd438;
	ld.global.f64 	%fd334, [%rd439+56];
	st.global.f64 	[%rd410+56], %fd334;
	add.s32 	%r622, %r622, 8;
$L__BB0_99:
	setp.eq.s32 	%p140, %r123, 0;
	@%p140 bra 	$L__BB0_106;
	setp.lt.u32 	%p141, %r124, 3;
	@%p141 bra 	$L__BB0_102;
	ld.u32 	%r557, [%rd12];
	mad.lo.s32 	%r558, %r557, %r141, %r622;
	mul.wide.s32 	%rd440, %r558, 8;
	add.s64 	%rd441, %rd2, %rd440;
	ld.global.f64 	%fd335, [%rd441];
	add.s32 	%r559, %r622, %r129;
	mul.wide.s32 	%rd442, %r559, 8;
	add.s64 	%rd443, %rd2, %rd442;
	st.global.f64 	[%rd443], %fd335;
	ld.u32 	%r560, [%rd12];
	mul.lo.s32 	%r561, %r560, %r141;
	cvt.s64.s32 	%rd444, %r561;
	cvt.u64.u32 	%rd445, %r622;
	add.s64 	%rd446, %rd444, %rd445;
	shl.b64 	%rd447, %rd446, 3;
	add.s64 	%rd448, %rd2, %rd447;
	ld.global.f64 	%fd336, [%rd448+8];
	st.global.f64 	[%rd443+8], %fd336;
	ld.u32 	%r562, [%rd12];
	mul.lo.s32 	%r563, %r562, %r141;
	cvt.s64.s32 	%rd449, %r563;
	add.s64 	%rd450, %rd449, %rd445;
	shl.b64 	%rd451, %rd450, 3;
	add.s64 	%rd452, %rd2, %rd451;
	ld.global.f64 	%fd337, [%rd452+16];
	st.global.f64 	[%rd443+16], %fd337;
	ld.u32 	%r564, [%rd12];
	mul.lo.s32 	%r565, %r564, %r141;
	cvt.s64.s32 	%rd453, %r565;
	add.s64 	%rd454, %rd453, %rd445;
	shl.b64 	%rd455, %rd454, 3;
	add.s64 	%rd456, %rd2, %rd455;
	ld.global.f64 	%fd338, [%rd456+24];
	st.global.f64 	[%rd443+24], %fd338;
	add.s32 	%r622, %r622, 4;
$L__BB0_102:
	setp.eq.s32 	%p142, %r126, 0;
	@%p142 bra 	$L__BB0_106;
	setp.eq.s32 	%p143, %r126, 1;
	ld.u32 	%r566, [%rd12];
	mad.lo.s32 	%r567, %r566, %r141, %r622;
	mul.wide.s32 	%rd457, %r567, 8;
	add.s64 	%rd458, %rd2, %rd457;
	ld.global.f64 	%fd339, [%rd458];
	add.s32 	%r568, %r622, %r129;
	mul.wide.s32 	%rd459, %r568, 8;
	add.s64 	%rd15, %rd2, %rd459;
	st.global.f64 	[%rd15], %fd339;
	@%p143 bra 	$L__BB0_106;
	setp.eq.s32 	%p144, %r126, 2;
	ld.u32 	%r569, [%rd12];
	mul.lo.s32 	%r570, %r569, %r141;
	cvt.s64.s32 	%rd460, %r570;
	cvt.u64.u32 	%rd16, %r622;
	add.s64 	%rd461, %rd460, %rd16;
	shl.b64 	%rd462, %rd461, 3;
	add.s64 	%rd463, %rd2, %rd462;
	ld.global.f64 	%fd340, [%rd463+8];
	st.global.f64 	[%rd15+8], %fd340;
	@%p144 bra 	$L__BB0_106;
	ld.u32 	%r571, [%rd12];
	mul.lo.s32 	%r572, %r571, %r141;
	cvt.s64.s32 	%rd464, %r572;
	add.s64 	%rd465, %rd464, %rd16;
	shl.b64 	%rd466, %rd465, 3;
	add.s64 	%rd467, %rd2, %rd466;
	ld.global.f64 	%fd341, [%rd467+16];
	st.global.f64 	[%rd15+16], %fd341;
$L__BB0_106:
	add.s32 	%r618, %r128, 1;
	setp.ne.s32 	%p145, %r128, %r120;
	@%p145 bra 	$L__BB0_93;
$L__BB0_107:
	{ // callseq 79, 0
	.param .b64 param0;
	st.param.b64 	[param0], %rd26;
	call.uni 
	free, 
	(
	param0
	);
	} // callseq 79
	ret;
$L__BB0_108:
	st.local.u32 	[%rd3], %r610;
	mov.u64 	%rd41, $str;
	cvta.global.u64 	%rd42, %rd41;
	{ // callseq 6, 0
	.param .b64 param0;
	st.param.b64 	[param0], %rd42;
	.param .b64 param1;
	st.param.b64 	[param1], %rd19;
	.param .b32 retval0;
	call.uni (retval0), 
	vprintf, 
	(
	param0, 
	param1
	);
	ld.param.b32 	%r159, [retval0];
	} // callseq 6
	mov.b64 	%rd44, 0;
	st.local.u64 	[%rd3], %rd44;
	mov.u64 	%rd45, $str$2;
	cvta.global.u64 	%rd46, %rd45;
	{ // callseq 7, 0
	.param .b64 param0;
	st.param.b64 	[param0], %rd46;
	.param .b64 param1;
	st.param.b64 	[param1], %rd19;
	.param .b32 retval0;
	call.uni (retval0), 
	vprintf, 
	(
	param0, 
	param1
	);
	ld.param.b32 	%r161, [retval0];
	} // callseq 7
	setp.ge.s32 	%p10, %r610, %r142;
	@%p10 bra 	$L__BB0_110;
	mul.wide.s32 	%rd48, %r610, 8;
	add.s64 	%rd49, %rd28, %rd48;
	mov.b64 	%rd50, 0;
	st.u64 	[%rd49], %rd50;
	mul.wide.s32 	%rd51, %r610, 4;
	add.s64 	%rd52, %rd26, %rd51;
	st.u32 	[%rd52], %r610;
	bra.uni 	$L__BB0_112;
$L__BB0_110:
	ld.f64 	%fd28, [%rd28];
	setp.leu.f64 	%p11, %fd28, 0d0000000000000000;
	@%p11 bra 	$L__BB0_112;
	mov.b64 	%rd47, 0;
	st.u64 	[%rd28], %rd47;
	st.u32 	[%rd26], %r610;
$L__BB0_112:
	add.s32 	%r102, %r610, 1;
	st.local.u32 	[%rd3], %r102;
	cvta.global.u64 	%rd54, %rd41;
	{ // callseq 8, 0
	.param .b64 param0;
	st.param.b64 	[param0], %rd54;
	.param .b64 param1;
	st.param.b64 	[param1], %rd19;
	.param .b32 retval0;
	call.uni (retval0), 
	vprintf, 
	(
	param0, 
	param1
	);
	ld.param.b32 	%r163, [retval0];
	} // callseq 8
	mov.b64 	%rd56, 0;
	st.local.u64 	[%rd3], %rd56;
	cvta.global.u64 	%rd58, %rd45;
	{ // callseq 9, 0
	.param .b64 param0;
	st.param.b64 	[param0], %rd58;
	.param .b64 param1;
	st.param.b64 	[param1], %rd19;
	.param .b32 retval0;
	call.uni (retval0), 
	vprintf, 
	(
	param0, 
	param1
	);
	ld.param.b32 	%r165, [retval0];
	} // callseq 9
	setp.lt.s32 	%p12, %r102, %r142;
	@%p12 bra 	$L__BB0_115;
	ld.f64 	%fd29, [%rd28];
	setp.leu.f64 	%p13, %fd29, 0d0000000000000000;
	@%p13 bra 	$L__BB0_116;
	mov.b64 	%rd59, 0;
	st.u64 	[%rd28], %rd59;
	st.u32 	[%rd26], %r102;
	bra.uni 	$L__BB0_116;
$L__BB0_115:
	mul.wide.s32 	%rd60, %r610, 8;
	add.s64 	%rd61, %rd28, %rd60;
	mov.b64 	%rd62, 0;
	st.u64 	[%rd61+8], %rd62;
	mul.wide.s32 	%rd63, %r610, 4;
	add.s64 	%rd64, %rd26, %rd63;
	st.u32 	[%rd64+4], %r102;
$L__BB0_116:
	add.s32 	%r103, %r610, 2;
	st.local.u32 	[%rd3], %r103;
	cvta.global.u64 	%rd66, %rd41;
	{ // callseq 10, 0
	.param .b64 param0;
	st.param.b64 	[param0], %rd66;
	.param .b64 param1;
	st.param.b64 	[param1], %rd19;
	.param .b32 retval0;
	call.uni (retval0), 
	vprintf, 
	(
	param0, 
	param1
	);
	ld.param.b32 	%r167, [retval0];
	} // callseq 10
	mov.b64 	%rd68, 0;
	st.local.u64 	[%rd3], %rd68;
	cvta.global.u64 	%rd70, %rd45;
	{ // callseq 11, 0
	.param .b64 param0;
	st.param.b64 	[param0], %rd70;
	.param .b64 param1;
	st.param.b64 	[param1], %rd19;
	.param .b32 retval0;
	call.uni (retval0), 
	vprintf, 
	(
	param0, 
	param1
	);
	ld.param.b32 	%r169, [retval0];
	} // callseq 11
	setp.lt.s32 	%p14, %r103, %r142;
	@%p14 bra 	$L__BB0_119;
	ld.f64 	%fd30, [%rd28];
	setp.leu.f64 	%p15, %fd30, 0d0000000000000000;
	@%p15 bra 	$L__BB0_120;
	mov.b64 	%rd71, 0;
	st.u64 	[%rd28], %rd71;
	st.u32 	[%rd26], %r103;
	bra.uni 	$L__BB0_120;
$L__BB0_119:
	mul.wide.s32 	%rd72, %r610, 8;
	add.s64 	%rd73, %rd28, %rd72;
	mov.b64 	%rd74, 0;
	st.u64 	[%rd73+16], %rd74;
	mul.wide.s32 	%rd75, %r610, 4;
	add.s64 	%rd76, %rd26, %rd75;
	st.u32 	[%rd76+8], %r103;
$L__BB0_120:
	add.s32 	%r104, %r610, 3;
	st.local.u32 	[%rd3], %r104;
	cvta.global.u64 	%rd78, %rd41;
	{ // callseq 12, 0
	.param .b64 param0;
	st.param.b64 	[param0], %rd78;
	.param .b64 param1;
	st.param.b64 	[param1], %rd19;
	.param .b32 retval0;
	call.uni (retval0), 
	vprintf, 
	(
	param0, 
	param1
	);
	ld.param.b32 	%r171, [retval0];
	} // callseq 12
	mov.b64 	%rd80, 0;
	st.local.u64 	[%rd3], %rd80;
	cvta.global.u64 	%rd82, %rd45;
	{ // callseq 13, 0
	.param .b64 param0;
	st.param.b64 	[param0], %rd82;
	.param .b64 param1;
	st.param.b64 	[param1], %rd19;
	.param .b32 retval0;
	call.uni (retval0), 
	vprintf, 
	(
	param0, 
	param1
	);
	ld.param.b32 	%r173, [retval0];
	} // callseq 13
	setp.lt.s32 	%p16, %r104, %r142;
	@%p16 bra 	$L__BB0_123;
	ld.f64 	%fd31, [%rd28];
	setp.leu.f64 	%p17, %fd31, 0d0000000000000000;
	@%p17 bra 	$L__BB0_124;
	mov.b64 	%rd83, 0;
	st.u64 	[%rd28], %rd83;
	st.u32 	[%rd26], %r104;
	bra.uni 	$L__BB0_124;
$L__BB0_123:
	mul.wide.s32 	%rd84, %r610, 8;
	add.s64 	%rd85, %rd28, %rd84;
	mov.b64 	%rd86, 0;
	st.u64 	[%rd85+24], %rd86;
	mul.wide.s32 	%rd87, %r610, 4;
	add.s64 	%rd88, %rd26, %rd87;
	st.u32 	[%rd88+12], %r104;
$L__BB0_124:
	add.s32 	%r610, %r610, 4;
	setp.eq.s32 	%p18, %r610, %r92;
	@%p18 bra 	$L__BB0_78;
	bra.uni 	$L__BB0_108;

}


// ===== COMPILED SASS (sm_100) =====

	.target	sm_100

	.elftype	@"ET_EXEC"


//--------------------- .note.nv.tkinfo           --------------------------
	.section	.note.nv.tkinfo,"",@"SHT_NOTE"
	.sectionflags	@"SHF_NOTE_NV_TKINFO"
	.tkinfo
        /*0018*/ 	.word	0x00000002
        /*0030*/ 	.string	""
        /*0030*/ 	.string	"ptxas"
        /*0030*/ 	.string	"Cuda compilation tools, release 13.0, V13.0.88"
        /*0030*/ 	.string	"Build cuda_13.0.r13.0/compiler.36424714_0"
        /*0030*/ 	.string	"-arch sm_100 -m 64 "



//--------------------- .note.nv.cuinfo           --------------------------
	.section	.note.nv.cuinfo,"",@"SHT_NOTE"
	.sectionflags	@"SHF_NOTE_NV_CUINFO"
        /*0018*/ 	.short	0x0002
        /*001a*/ 	.short	0x0064
        /*001c*/ 	.short	0x0082
	.zero		2


//--------------------- .nv.info                  --------------------------
	.section	.nv.info,"",@"SHT_CUDA_INFO"
	.align	4


	//----- nvinfo : EIATTR_REGCOUNT
	.align		4
        /*0000*/ 	.byte	0x04, 0x2f
        /*0002*/ 	.short	(.L_7 - .L_6)
	.align		4
.L_6:
        /*0004*/ 	.word	index@(_Z3knnPdPiiiiiS_)
        /*0008*/ 	.word	0x0000002b


	//----- nvinfo : EIATTR_FRAME_SIZE
	.align		4
.L_7:
        /*000c*/ 	.byte	0x04, 0x11
        /*000e*/ 	.short	(.L_9 - .L_8)
	.align		4
.L_8:
        /*0010*/ 	.word	index@($__internal_0_$__cuda_sm20_dsqrt_rn_f64_mediumpath_v1)
        /*0014*/ 	.word	0x00000010


	//----- nvinfo : EIATTR_FRAME_SIZE
	.align		4
.L_9:
        /*0018*/ 	.byte	0x04, 0x11
        /*001a*/ 	.short	(.L_11 - .L_10)
	.align		4
.L_10:
        /*001c*/ 	.word	index@(_Z3knnPdPiiiiiS_)
        /*0020*/ 	.word	0x00000010


	//----- nvinfo : EIATTR_MIN_STACK_SIZE
	.align		4
.L_11:
        /*0024*/ 	.byte	0x04, 0x12
        /*0026*/ 	.short	(.L_13 - .L_12)
	.align		4
.L_12:
        /*0028*/ 	.word	index@(_Z3knnPdPiiiiiS_)
        /*002c*/ 	.word	0x00000010
.L_13:


//--------------------- .nv.compat                --------------------------
	.section	.nv.compat,"",@"SHT_CUDA_COMPAT_INFO"
	.align	4
        /*0000*/ 	.byte	0x02, 0x09, 0x00, 0x00, 0x02, 0x02, 0x01, 0x00, 0x02, 0x05, 0x05, 0x00, 0x03, 0x07, 0x01, 0x01
        /*0010*/ 	.byte	0x02, 0x03, 0x00, 0x00, 0x02, 0x06, 0x01, 0x00, 0x04, 0x0b, 0x08, 0x00, 0x01, 0x00, 0x00, 0x00
        /*0020*/ 	.byte	0x00, 0x00, 0x00, 0x00


//--------------------- .nv.info._Z3knnPdPiiiiiS_ --------------------------
	.section	.nv.info._Z3knnPdPiiiiiS_,"",@"SHT_CUDA_INFO"
	.sectionflags	@""
	.align	4


	//----- nvinfo : EIATTR_CUDA_API_VERSION
	.align		4
        /*0000*/ 	.byte	0x04, 0x37
        /*0002*/ 	.short	(.L_15 - .L_14)
.L_14:
        /*0004*/ 	.word	0x00000082


	//----- nvinfo : EIATTR_KPARAM_INFO
	.align		4
.L_15:
        /*0008*/ 	.byte	0x04, 0x17
        /*000a*/ 	.short	(.L_17 - .L_16)
.L_16:
        /*000c*/ 	.word	0x00000000
        /*0010*/ 	.short	0x0006
        /*0012*/ 	.short	0x0020
        /*0014*/ 	.byte	0x00, 0xf5, 0x21, 0x00


	//----- nvinfo : EIATTR_KPARAM_INFO
	.align		4
.L_17:
        /*0018*/ 	.byte	0x04, 0x17
        /*001a*/ 	.short	(.L_19 - .L_18)
.L_18:
        /*001c*/ 	.word	0x00000000
        /*0020*/ 	.short	0x0005
        /*0022*/ 	.short	0x001c
        /*0024*/ 	.byte	0x00, 0xf0, 0x11, 0x00


	//----- nvinfo : EIATTR_KPARAM_INFO
	.align		4
.L_19:
        /*0028*/ 	.byte	0x04, 0x17
        /*002a*/ 	.short	(.L_21 - .L_20)
.L_20:
        /*002c*/ 	.word	0x00000000
        /*0030*/ 	.short	0x0004
        /*0032*/ 	.short	0x0018
        /*0034*/ 	.byte	0x00, 0xf0, 0x11, 0x00


	//----- nvinfo : EIATTR_KPARAM_INFO
	.align		4
.L_21:
        /*0038*/ 	.byte	0x04, 0x17
        /*003a*/ 	.short	(.L_23 - .L_22)
.L_22:
        /*003c*/ 	.word	0x00000000
        /*0040*/ 	.short	0x0003
        /*0042*/ 	.short	0x0014
        /*0044*/ 	.byte	0x00, 0xf0, 0x11, 0x00


	//----- nvinfo : EIATTR_KPARAM_INFO
	.align		4
.L_23:
        /*0048*/ 	.byte	0x04, 0x17
        /*004a*/ 	.short	(.L_25 - .L_24)
.L_24:
        /*004c*/ 	.word	0x00000000
        /*0050*/ 	.short	0x0002
        /*0052*/ 	.short	0x0010
        /*0054*/ 	.byte	0x00, 0xf0, 0x11, 0x00


	//----- nvinfo : EIATTR_KPARAM_INFO
	.align		4
.L_25:
        /*0058*/ 	.byte	0x04, 0x17
        /*005a*/ 	.short	(.L_27 - .L_26)
.L_26:
        /*005c*/ 	.word	0x00000000
        /*0060*/ 	.short	0x0001
        /*0062*/ 	.short	0x0008
        /*0064*/ 	.byte	0x00, 0xf5, 0x21, 0x00


	//----- nvinfo : EIATTR_KPARAM_INFO
	.align		4
.L_27:
        /*0068*/ 	.byte	0x04, 0x17
        /*006a*/ 	.short	(.L_29 - .L_28)
.L_28:
        /*006c*/ 	.word	0x00000000
        /*0070*/ 	.short	0x0000
        /*0072*/ 	.short	0x0000
        /*0074*/ 	.byte	0x00, 0xf5, 0x21, 0x00


	//----- nvinfo : EIATTR_SPARSE_MMA_MASK
	.align		4
.L_29:
        /*0078*/ 	.byte	0x03, 0x50
        /*007a*/ 	.short	0x0000


	//----- nvinfo : EIATTR_MAXREG_COUNT
	.align		4
        /*007c*/ 	.byte	0x03, 0x1b
        /*007e*/ 	.short	0x00ff


	//----- nvinfo : EIATTR_EXTERNS
	.align		4
        /*0080*/ 	.byte	0x04, 0x0f
        /*0082*/ 	.short	(.L_31 - .L_30)


	//   ....[0]....
	.align		4
.L_30:
        /*0084*/ 	.word	index@(vprintf)


	//   ....[1]....
	.align		4
        /*0088*/ 	.word	index@(malloc)


	//   ....[2]....
	.align		4
        /*008c*/ 	.word	index@(free)


	//----- nvinfo : EIATTR_MERCURY_ISA_VERSION
	.align		4
.L_31:
        /*0090*/ 	.byte	0x03, 0x5f
        /*0092*/ 	.short	0x0101


	//----- nvinfo : EIATTR_VRC_CTA_INIT_COUNT
	.align		4
        /*0094*/ 	.byte	0x02, 0x4a
	.zero		1
	.zero		1


	//----- nvinfo : EIATTR_SYSCALL_OFFSETS
	.align		4
        /*0098*/ 	.byte	0x04, 0x46
        /*009a*/ 	.short	(.L_33 - .L_32)


	//   ....[0]....
.L_32:
        /*009c*/ 	.word	0x00000130


	//   ....[1]....
        /*00a0*/ 	.word	0x00000240


	//   ....[2]....
        /*00a4*/ 	.word	0x000002f0


	//   ....[3]....
        /*00a8*/ 	.word	0x000003c0


	//   ....[4]....
        /*00ac*/ 	.word	0x000005d0


	//   ....[5]....
        /*00b0*/ 	.word	0x00000750


	//   ....[6]....
        /*00b4*/ 	.word	0x000008c0


	//   ....[7]....
        /*00b8*/ 	.word	0x00000a00


	//   ....[8]....
        /*00bc*/ 	.word	0x00000b40


	//   ....[9]....
        /*00c0*/ 	.word	0x00000c80


	//   ....[10]....
        /*00c4*/ 	.word	0x00000dc0


	//   ....[11]....
        /*00c8*/ 	.word	0x00000f00


	//   ....[12]....
        /*00cc*/ 	.word	0x00001040


	//   ....[13]....
        /*00d0*/ 	.word	0x00001290


	//   ....[14]....
        /*00d4*/ 	.word	0x00001400


	//   ....[15]....
        /*00d8*/ 	.word	0x00001540


	//   ....[16]....
        /*00dc*/ 	.word	0x00001680


	//   ....[17]....
        /*00e0*/ 	.word	0x00001860


	//   ....[18]....
        /*00e4*/ 	.word	0x000019d0


	//   ....[19]....
        /*00e8*/ 	.word	0x00001b90


	//   ....[20]....
        /*00ec*/ 	.word	0x00001e50


	//   ....[21]....
        /*00f0*/ 	.word	0x00002f20


	//   ....[22]....
        /*00f4*/ 	.word	0x000030a0


	//   ....[23]....
        /*00f8*/ 	.word	0x00003210


	//   ....[24]....
        /*00fc*/ 	.word	0x00003350


	//   ....[25]....
        /*0100*/ 	.word	0x00003490


	//   ....[26]....
        /*0104*/ 	.word	0x000035d0


	//   ....[27]....
        /*0108*/ 	.word	0x00003710


	//   ....[28]....
        /*010c*/ 	.word	0x00003850


	//   ....[29]....
        /*0110*/ 	.word	0x00003990


	//   ....[30]....
        /*0114*/ 	.word	0x00003bc0


	//   ....[31]....
        /*0118*/ 	.word	0x00003d30


	//   ....[32]....
        /*011c*/ 	.word	0x00003e70


	//   ....[33]....
        /*0120*/ 	.word	0x00003fb0


	//   ....[34]....
        /*0124*/ 	.word	0x00004190


	//   ....[35]....
        /*0128*/ 	.word	0x00004300


	//   ....[36]....
        /*012c*/ 	.word	0x000044c0


	//   ....[37]....
        /*0130*/ 	.word	0x000047b0


	//   ....[38]....
        /*0134*/ 	.word	0x00004b20


	//   ....[39]....
        /*0138*/ 	.word	0x00004bb0


	//   ....[40]....
        /*013c*/ 	.word	0x00005c60


	//   ....[41]....
        /*0140*/ 	.word	0x00005cf0


	//   ....[42]....
        /*0144*/ 	.word	0x00005f90


	//   ....[43]....
        /*0148*/ 	.word	0x00006020


	//   ....[44]....
        /*014c*/ 	.word	0x00006240


	//   ....[45]....
        /*0150*/ 	.word	0x000062d0


	//   ....[46]....
        /*0154*/ 	.word	0x00006510


	//   ....[47]....
        /*0158*/ 	.word	0x000065a0


	//   ....[48]....
        /*015c*/ 	.word	0x000067e0


	//   ....[49]....
        /*0160*/ 	.word	0x00006870


	//   ....[50]....
        /*0164*/ 	.word	0x00006be0


	//   ....[51]....
        /*0168*/ 	.word	0x00006cb0


	//   ....[52]....
        /*016c*/ 	.word	0x00006d80


	//   ....[53]....
        /*0170*/ 	.word	0x00006e50


	//   ....[54]....
        /*0174*/ 	.word	0x00006f20


	//   ....[55]....
        /*0178*/ 	.word	0x00006ff0


	//   ....[56]....
        /*017c*/ 	.word	0x000070c0


	//   ....[57]....
        /*0180*/ 	.word	0x00007190


	//   ....[58]....
        /*0184*/ 	.word	0x00007260


	//   ....[59]....
        /*0188*/ 	.word	0x00007330


	//   ....[60]....
        /*018c*/ 	.word	0x00007400


	//   ....[61]....
        /*0190*/ 	.word	0x000074d0


	//   ....[62]....
        /*0194*/ 	.word	0x000075a0


	//   ....[63]....
        /*0198*/ 	.word	0x00007670


	//   ....[64]....
        /*019c*/ 	.word	0x00007740


	//   ....[65]....
        /*01a0*/ 	.word	0x00007810


	//   ....[66]....
        /*01a4*/ 	.word	0x000079d0


	//   ....[67]....
        /*01a8*/ 	.word	0x00007aa0


	//   ....[68]....
        /*01ac*/ 	.word	0x00007b70


	//   ....[69]....
        /*01b0*/ 	.word	0x00007c40


	//   ....[70]....
        /*01b4*/ 	.word	0x00007d10


	//   ....[71]....
        /*01b8*/ 	.word	0x00007de0


	//   ....[72]....
        /*01bc*/ 	.word	0x00007eb0


	//   ....[73]....
        /*01c0*/ 	.word	0x00007f80


	//   ....[74]....
        /*01c4*/ 	.word	0x00008100


	//   ....[75]....
        /*01c8*/ 	.word	0x000081d0


	//   ....[76]....
        /*01cc*/ 	.word	0x000082a0


	//   ....[77]....
        /*01d0*/ 	.word	0x00008370


	//   ....[78]....
        /*01d4*/ 	.word	0x000084e0


	//   ....[79]....
        /*01d8*/ 	.word	0x00009a90


	//----- nvinfo : EIATTR_EXIT_INSTR_OFFSETS
	.align		4
.L_33:
        /*01dc*/ 	.byte	0x04, 0x1c
        /*01de*/ 	.short	(.L_35 - .L_34)


	//   ....[0]....
.L_34:
        /*01e0*/ 	.word	0x00009aa0


	//----- nvinfo : EIATTR_CRS_STACK_SIZE
	.align		4
.L_35:
        /*01e4*/ 	.byte	0x04, 0x1e
        /*01e6*/ 	.short	(.L_37 - .L_36)
.L_36:
        /*01e8*/ 	.word	0x00000000


	//----- nvinfo : EIATTR_CBANK_PARAM_SIZE
	.align		4
.L_37:
        /*01ec*/ 	.byte	0x03, 0x19
        /*01ee*/ 	.short	0x0028


	//----- nvinfo : EIATTR_PARAM_CBANK
	.align		4
        /*01f0*/ 	.byte	0x04, 0x0a
        /*01f2*/ 	.short	(.L_39 - .L_38)
	.align		4
.L_38:
        /*01f4*/ 	.word	index@(.nv.constant0._Z3knnPdPiiiiiS_)
        /*01f8*/ 	.short	0x0380
        /*01fa*/ 	.short	0x0028


	//----- nvinfo : EIATTR_SW_WAR
	.align		4
.L_39:
        /*01fc*/ 	.byte	0x04, 0x36
        /*01fe*/ 	.short	(.L_41 - .L_40)
.L_40:
        /*0200*/ 	.word	0x00000008
.L_41:


//--------------------- .nv.callgraph             --------------------------
	.section	.nv.callgraph,"",@"SHT_CUDA_CALLGRAPH"
	.align	4
	.sectionentsize	8
	.align		4
        /*0000*/ 	.word	0x00000000
	.align		4
        /*0004*/ 	.word	0xffffffff
	.align		4
        /*0008*/ 	.word	index@(_Z3knnPdPiiiiiS_)
	.align		4
        /*000c*/ 	.word	index@(free)
	.align		4
        /*0010*/ 	.word	index@(_Z3knnPdPiiiiiS_)
	.align		4
        /*0014*/ 	.word	index@(malloc)
	.align		4
        /*0018*/ 	.word	index@(_Z3knnPdPiiiiiS_)
	.align		4
        /*001c*/ 	.word	index@(vprintf)
	.align		4
        /*0020*/ 	.word	0x00000000
	.align		4
        /*0024*/ 	.word	0xfffffffe
	.align		4
        /*0028*/ 	.word	0x00000000
	.align		4
        /*002c*/ 	.word	0xfffffffd
	.align		4
        /*0030*/ 	.word	0x00000000
	.align		4
        /*0034*/ 	.word	0xfffffffc


//--------------------- .nv.constant4             --------------------------
	.section	.nv.constant4,"a",@progbits
	.align	8
	.align		8
.nv.constant4:
        /*0000*/ 	.dword	vprintf
	.align		8
        /*0008*/ 	.dword	malloc
	.align		8
        /*0010*/ 	.dword	free
	.align		8
        /*0018*/ 	.dword	$str
	.align		8
        /*0020*/ 	.dword	$str$1
	.align		8
        /*0028*/ 	.dword	$str$2
	.align		8
        /*0030*/ 	.dword	$str$3
	.align		8
        /*0038*/ 	.dword	$str$4
	.align		8
        /*0040*/ 	.dword	$str$5


//--------------------- .text._Z3knnPdPiiiiiS_    --------------------------
	.section	.text._Z3knnPdPiiiiiS_,"ax",@progbits
	.align	128
        .global         _Z3knnPdPiiiiiS_
        .type           _Z3knnPdPiiiiiS_,@function
        .size           _Z3knnPdPiiiiiS_,(.L_x_168 - _Z3knnPdPiiiiiS_)
        .other          _Z3knnPdPiiiiiS_,@"STO_CUDA_ENTRY STV_DEFAULT"
_Z3knnPdPiiiiiS_:
.text._Z3knnPdPiiiiiS_:
[----:B------:R-:W0:Y:S01]  /*0000*/  LDC R1, c[0x0][0x37c] ;  /* 0x0000df00ff017b82 */ /* 0x000e220000000800 */
[----:B------:R-:W1:Y:S01]  /*0010*/  S2R R34, SR_TID.X ;  /* 0x0000000000227919 */ /* 0x000e620000002100 */
[----:B------:R-:W2:Y:S01]  /*0020*/  LDCU UR4, c[0x0][0x2f8] ;  /* 0x00005f00ff0477ac */ /* 0x000ea20008000800 */
[----:B0-----:R-:W-:Y:S01]  /*0030*/  VIADD R1, R1, 0xfffffff0 ;  /* 0xfffffff001017836 */ /* 0x001fe20000000000 */
[----:B------:R-:W-:Y:S01]  /*0040*/  MOV R16, 0x0 ;  /* 0x0000000000107802 */ /* 0x000fe20000000f00 */
[----:B------:R-:W1:Y:S01]  /*0050*/  S2R R35, SR_CTAID.X ;  /* 0x0000000000237919 */ /* 0x000e620000002500 */
[----:B------:R-:W0:Y:S02]  /*0060*/  LDCU UR5, c[0x0][0x2fc] ;  /* 0x00005f80ff0577ac */ /* 0x000e240008000800 */
[----:B------:R3:W4:Y:S01]  /*0070*/  LDC.64 R8, c[0x4][R16] ;  /* 0x0100000010087b82 */ /* 0x0007220000000a00 */
[----:B------:R-:W5:Y:S01]  /*0080*/  LDCU.64 UR6, c[0x4][0x30] ;  /* 0x01000600ff0677ac */ /* 0x000f620008000a00 */
[----:B--2---:R-:W-:-:S05]  /*0090*/  IADD3 R32, P0, PT, R1, UR4, RZ ;  /* 0x0000000401207c10 */ /* 0x004fca000ff1e0ff */
[----:B0-----:R-:W-:Y:S01]  /*00a0*/  IMAD.X R2, RZ, RZ, UR5, P0 ;  /* 0x00000005ff027e24 */ /* 0x001fe200080e06ff */
[----:B------:R-:W-:Y:S01]  /*00b0*/  IADD3 R17, P0, PT, R32, 0x8, RZ ;  /* 0x0000000820117810 */ /* 0x000fe20007f1e0ff */
[----:B-----5:R-:W-:Y:S02]  /*00c0*/  IMAD.U32 R4, RZ, RZ, UR6 ;  /* 0x00000006ff047e24 */ /* 0x020fe4000f8e00ff */
[----:B------:R-:W-:Y:S02]  /*00d0*/  IMAD.U32 R5, RZ, RZ, UR7 ;  /* 0x00000007ff057e24 */ /* 0x000fe4000f8e00ff */
[----:B------:R-:W-:Y:S02]  /*00e0*/  IMAD.X R18, RZ, RZ, R2, P0 ;  /* 0x000000ffff127224 */ /* 0x000fe400000e0602 */
[----:B------:R-:W-:Y:S02]  /*00f0*/  IMAD.MOV.U32 R6, RZ, RZ, R17 ;  /* 0x000000ffff067224 */ /* 0x000fe400078e0011 */
[----:B------:R-:W-:Y:S01]  /*0100*/  IMAD.MOV.U32 R7, RZ, RZ, R18 ;  /* 0x000000ffff077224 */ /* 0x000fe200078e0012 */
[----:B-1----:R3:W-:Y:S06]  /*0110*/  STL.64 [R1+0x8], R34 ;  /* 0x0000082201007387 */ /* 0x0027ec0000100a00 */
[----:B------:R-:W-:-:S07]  /*0120*/  LEPC R20, `(.L_x_0) ;  /* 0x000000001014794e */ /* 0x000fce0000000000 */
[----:B---34-:R-:W-:Y:S05]  /*0130*/  CALL.ABS.NOINC R8 ;  /* 0x0000000008007343 */ /* 0x018fea0003c00000 */
.L_x_0:
[----:B------:R-:W0:Y:S01]  /*0140*/  LDC.64 R4, c[0x0][0x390] ;  /* 0x0000e400ff047b82 */ /* 0x000e220000000a00 */
[----:B------:R-:W1:Y:S01]  /*0150*/  LDCU UR4, c[0x0][0x360] ;  /* 0x00006c00ff0477ac */ /* 0x000e620008000800 */
[----:B------:R-:W-:Y:S02]  /*0160*/  IMAD.MOV.U32 R6, RZ, RZ, R17 ;  /* 0x000000ffff067224 */ /* 0x000fe400078e0011 */
[----:B------:R-:W-:-:S04]  /*0170*/  IMAD.MOV.U32 R7, RZ, RZ, R18 ;  /* 0x000000ffff077224 */ /* 0x000fc800078e0012 */
[----:B------:R2:W3:Y:S01]  /*0180*/  LDC.64 R8, c[0x4][R16] ;  /* 0x0100000010087b82 */ /* 0x0004e20000000a00 */
[----:B-1----:R-:W-:Y:S01]  /*0190*/  IMAD R35, R35, UR4, R34 ;  /* 0x0000000423237c24 */ /* 0x002fe2000f8e0222 */
[----:B------:R-:W1:Y:S03]  /*01a0*/  LDCU.64 UR4, c[0x4][0x38] ;  /* 0x01000700ff0477ac */ /* 0x000e660008000a00 */
[----:B0-----:R-:W-:Y:S02]  /*01b0*/  IMAD R30, R35, R4, RZ ;  /* 0x00000004231e7224 */ /* 0x001fe400078e02ff */
[----:B------:R-:W-:Y:S02]  /*01c0*/  VIADD R34, R5, 0xffffffff ;  /* 0xffffffff05227836 */ /* 0x000fe40000000000 */
[----:B------:R-:W-:-:S05]  /*01d0*/  IMAD.IADD R31, R30, 0x1, R4 ;  /* 0x000000011e1f7824 */ /* 0x000fca00078e0204 */
[----:B------:R-:W-:-:S04]  /*01e0*/  ISETP.GE.AND P0, PT, R31, R5, PT ;  /* 0x000000051f00720c */ /* 0x000fc80003f06270 */
[----:B------:R-:W-:Y:S01]  /*01f0*/  SEL R31, R31, R34, !P0 ;  /* 0x000000221f1f7207 */ /* 0x000fe20004000000 */
[----:B-1----:R-:W-:Y:S02]  /*0200*/  IMAD.U32 R4, RZ, RZ, UR4 ;  /* 0x00000004ff047e24 */ /* 0x002fe4000f8e00ff */
[----:B------:R-:W-:Y:S02]  /*0210*/  IMAD.U32 R5, RZ, RZ, UR5 ;  /* 0x00000005ff057e24 */ /* 0x000fe4000f8e00ff */
[----:B---3--:R2:W-:Y:S05]  /*0220*/  STL.64 [R1+0x8], R30 ;  /* 0x0000081e01007387 */ /* 0x0085ea0000100a00 */
[----:B------:R-:W-:-:S07]  /*0230*/  LEPC R20, `(.L_x_1) ;  /* 0x000000001014794e */ /* 0x000fce0000000000 */
[----:B--2---:R-:W-:Y:S05]  /*0240*/  CALL.ABS.NOINC R8 ;  /* 0x0000000008007343 */ /* 0x004fea0003c00000 */
.L_x_1:
[----:B------:R-:W0:Y:S01]  /*0250*/  LDCU UR4, c[0x0][0x39c] ;  /* 0x00007380ff0477ac */ /* 0x000e220008000800 */
[----:B------:R-:W-:-:S04]  /*0260*/  MOV R16, 0x8 ;  /* 0x0000000800107802 */ /* 0x000fc80000000f00 */
[----:B------:R1:W2:Y:S01]  /*0270*/  LDC.64 R6, c[0x4][R16] ;  /* 0x0100000010067b82 */ /* 0x0002a20000000a00 */
[----:B0-----:R-:W-:-:S06]  /*0280*/  UIMAD.WIDE UR4, UR4, 0x4, URZ ;  /* 0x00000004040478a5 */ /* 0x001fcc000f8e02ff */
[----:B------:R-:W-:Y:S02]  /*0290*/  IMAD.U32 R9, RZ, RZ, UR5 ;  /* 0x00000005ff097e24 */ /* 0x000fe4000f8e00ff */
[----:B------:R-:W-:Y:S02]  /*02a0*/  IMAD.U32 R5, RZ, RZ, UR5 ;  /* 0x00000005ff057e24 */ /* 0x000fe4000f8e00ff */
[----:B------:R-:W-:Y:S02]  /*02b0*/  IMAD.U32 R4, RZ, RZ, UR4 ;  /* 0x00000004ff047e24 */ /* 0x000fe4000f8e00ff */
[----:B------:R-:W-:Y:S02]  /*02c0*/  IMAD.U32 R8, RZ, RZ, UR4 ;  /* 0x00000004ff087e24 */ /* 0x000fe4000f8e00ff */
[----:B-1----:R-:W-:-:S07]  /*02d0*/  IMAD.MOV.U32 R5, RZ, RZ, R9 ;  /* 0x000000ffff057224 */ /* 0x002fce00078e0009 */
[----:B------:R-:W-:-:S07]  /*02e0*/  LEPC R20, `(.L_x_2) ;  /* 0x000000001014794e */ /* 0x000fce0000000000 */
[----:B--2---:R-:W-:Y:S05]  /*02f0*/  CALL.ABS.NOINC R6 ;  /* 0x0000000006007343 */ /* 0x004fea0003c00000 */
.L_x_2:
[----:B------:R-:W0:Y:S01]  /*0300*/  LDCU UR4, c[0x0][0x39c] ;  /* 0x00007380ff0477ac */ /* 0x000e220008000800 */
[----:B------:R1:W2:Y:S01]  /*0310*/  LDC.64 R6, c[0x4][R16] ;  /* 0x0100000010067b82 */ /* 0x0002a20000000a00 */
[----:B------:R-:W-:Y:S02]  /*0320*/  IMAD.MOV.U32 R17, RZ, RZ, R5 ;  /* 0x000000ffff117224 */ /* 0x000fe400078e0005 */
[----:B-1----:R-:W-:Y:S01]  /*0330*/  IMAD.MOV.U32 R16, RZ, RZ, R4 ;  /* 0x000000ffff107224 */ /* 0x002fe200078e0004 */
[----:B0-----:R-:W-:-:S06]  /*0340*/  UIMAD.WIDE UR4, UR4, 0x8, URZ ;  /* 0x00000008040478a5 */ /* 0x001fcc000f8e02ff */
[----:B------:R-:W-:Y:S02]  /*0350*/  IMAD.U32 R8, RZ, RZ, UR4 ;  /* 0x00000004ff087e24 */ /* 0x000fe4000f8e00ff */
[----:B------:R-:W-:Y:S02]  /*0360*/  IMAD.U32 R11, RZ, RZ, UR5 ;  /* 0x00000005ff0b7e24 */ /* 0x000fe4000f8e00ff */
[----:B------:R-:W-:Y:S02]  /*0370*/  IMAD.U32 R9, RZ, RZ, UR5 ;  /* 0x00000005ff097e24 */ /* 0x000fe4000f8e00ff */
[----:B------:R-:W-:Y:S02]  /*0380*/  IMAD.U32 R10, RZ, RZ, UR4 ;  /* 0x00000004ff0a7e24 */ /* 0x000fe4000f8e00ff */
[----:B------:R-:W-:Y:S02]  /*0390*/  IMAD.MOV.U32 R4, RZ, RZ, R8 ;  /* 0x000000ffff047224 */ /* 0x000fe400078e0008 */
[----:B------:R-:W-:-:S07]  /*03a0*/  IMAD.MOV.U32 R5, RZ, RZ, R11 ;  /* 0x000000ffff057224 */ /* 0x000fce00078e000b */
[----:B------:R-:W-:-:S07]  /*03b0*/  LEPC R20, `(.L_x_3) ;  /* 0x000000001014794e */ /* 0x000fce0000000000 */
[----:B--2---:R-:W-:Y:S05]  /*03c0*/  CALL.ABS.NOINC R6 ;  /* 0x0000000006007343 */ /* 0x004fea0003c00000 */
.L_x_3:
[----:B------:R-:W0:Y:S01]  /*03d0*/  LDC.64 R28, c[0x0][0x358] ;  /* 0x0000d600ff1c7b82 */ /* 0x000e220000000a00 */
[----:B------:R-:W-:Y:S01]  /*03e0*/  ISETP.GE.AND P0, PT, R31, R30, PT ;  /* 0x0000001e1f00720c */ /* 0x000fe20003f06270 */
[----:B------:R-:W-:Y:S01]  /*03f0*/  BSSY.RECONVERGENT B8, `(.L_x_4) ;  /* 0x0000665000087945 */ /* 0x000fe20003800200 */
[----:B------:R-:W-:Y:S02]  /*0400*/  IMAD.MOV.U32 R18, RZ, RZ, R4 ;  /* 0x000000ffff127224 */ /* 0x000fe400078e0004 */
[----:B------:R-:W-:-:S09]  /*0410*/  IMAD.MOV.U32 R19, RZ, RZ, R5 ;  /* 0x000000ffff137224 */ /* 0x000fd200078e0005 */
[----:B------:R-:W-:Y:S05]  /*0420*/  @!P0 BRA `(.L_x_5) ;  /* 0x0000006400848947 */ /* 0x000fea0003800000 */
[----:B------:R-:W1:Y:S02]  /*0430*/  LDC R0, c[0x0][0x398] ;  /* 0x0000e600ff007b82 */ /* 0x000e640000000800 */
[----:B-1----:R-:W-:-:S13]  /*0440*/  ISETP.GE.AND P0, PT, R0, 0x1, PT ;  /* 0x000000010000780c */ /* 0x002fda0003f06270 */
[----:B------:R-:W-:Y:S05]  /*0450*/  @!P0 BRA `(.L_x_6) ;  /* 0x0000004400548947 */ /* 0x000fea0003800000 */
[----:B------:R-:W1:Y:S02]  /*0460*/  LDC R39, c[0x0][0x39c] ;  /* 0x0000e700ff277b82 */ /* 0x000e640000000800 */
[----:B-1----:R-:W-:-:S13]  /*0470*/  ISETP.GE.AND P0, PT, R39, 0x2, PT ;  /* 0x000000022700780c */ /* 0x002fda0003f06270 */
[----:B------:R-:W-:Y:S05]  /*0480*/  @!P0 BRA `(.L_x_7) ;  /* 0x0000002800648947 */ /* 0x000fea0003800000 */
[C---:B------:R-:W-:Y:S01]  /*0490*/  VIADD R38, R39.reuse, 0x7 ;  /* 0x0000000727267836 */ /* 0x040fe20000000000 */
[----:B------:R-:W-:Y:S01]  /*04a0*/  BSSY.RECONVERGENT B7, `(.L_x_8) ;  /* 0x0000296000077945 */ /* 0x000fe20003800200 */
[----:B------:R-:W-:Y:S01]  /*04b0*/  LOP3.LUT R40, R0, 0x7ffffff8, RZ, 0xc0, !PT ;  /* 0x7ffffff800287812 */ /* 0x000fe200078ec0ff */
[----:B------:R-:W-:Y:S02]  /*04c0*/  VIADD R39, R39, 0xf ;  /* 0x0000000f27277836 */ /* 0x000fe40000000000 */
[C---:B------:R-:W-:Y:S02]  /*04d0*/  LOP3.LUT R36, R38.reuse, 0x7, RZ, 0xc0, !PT ;  /* 0x0000000726247812 */ /* 0x040fe400078ec0ff */
[----:B------:R-:W-:-:S03]  /*04e0*/  LOP3.LUT R38, R38, 0x3, RZ, 0xc0, !PT ;  /* 0x0000000326267812 */ /* 0x000fc600078ec0ff */
[----:B------:R-:W-:-:S07]  /*04f0*/  VIADD R36, R36, 0xffffffff ;  /* 0xffffffff24247836 */ /* 0x000fce0000000000 */
.L_x_43:
[----:B------:R-:W1:Y:S01]  /*0500*/  LDC R22, c[0x0][0x398] ;  /* 0x0000e600ff167b82 */ /* 0x000e620000000800 */
[----:B------:R-:W-:Y:S01]  /*0510*/  MOV R8, 0x0 ;  /* 0x0000000000087802 */ /* 0x000fe20000000f00 */
[----:B------:R2:W-:Y:S01]  /*0520*/  STL [R1], R30 ;  /* 0x0000001e01007387 */ /* 0x0005e20000100800 */
[----:B------:R-:W3:Y:S01]  /*0530*/  LDCU.64 UR4, c[0x4][0x18] ;  /* 0x01000300ff0477ac */ /* 0x000ee20008000a00 */
[----:B------:R-:W-:Y:S02]  /*0540*/  IMAD.MOV.U32 R6, RZ, RZ, R32 ;  /* 0x000000ffff067224 */ /* 0x000fe400078e0020 */
[----:B------:R-:W-:Y:S02]  /*0550*/  IMAD.MOV.U32 R7, RZ, RZ, R2 ;  /* 0x000000ffff077224 */ /* 0x000fe400078e0002 */
[----:B------:R-:W4:Y:S01]  /*0560*/  LDC.64 R8, c[0x4][R8] ;  /* 0x0100000008087b82 */ /* 0x000f220000000a00 */
[----:B---3--:R-:W-:Y:S02]  /*0570*/  IMAD.U32 R4, RZ, RZ, UR4 ;  /* 0x00000004ff047e24 */ /* 0x008fe4000f8e00ff */
[----:B------:R-:W-:-:S02]  /*0580*/  IMAD.U32 R5, RZ, RZ, UR5 ;  /* 0x00000005ff057e24 */ /* 0x000fc4000f8e00ff */
[----:B-1----:R-:W-:-:S05]  /*0590*/  VIADD R22, R22, 0xffffffff ;  /* 0xffffffff16167836 */ /* 0x002fca0000000000 */
[----:B------:R-:W-:-:S04]  /*05a0*/  ISETP.GE.U32.AND P0, PT, R22, 0x7, PT ;  /* 0x000000071600780c */ /* 0x000fc80003f06070 */
[----:B--2-4-:R-:W-:-:S09]  /*05b0*/  P2R R0, PR, RZ, 0x1 ;  /* 0x00000001ff007803 */ /* 0x014fd20000000000 */
[----:B------:R-:W-:-:S07]  /*05c0*/  LEPC R20, `(.L_x_9) ;  /* 0x000000001014794e */ /* 0x000fce0000000000 */
[----:B0-----:R-:W-:Y:S05]  /*05d0*/  CALL.ABS.NOINC R8 ;  /* 0x0000000008007343 */ /* 0x001fea0003c00000 */
.L_x_9:
[----:B------:R-:W-:Y:S01]  /*05e0*/  ISETP.GE.U32.AND P6, PT, R22, 0x7, PT ;  /* 0x000000071600780c */ /* 0x000fe20003fc6070 */
[----:B------:R-:W-:Y:S01]  /*05f0*/  IMAD.MOV.U32 R37, RZ, RZ, RZ ;  /* 0x000000ffff257224 */ /* 0x000fe200078e00ff */
[----:B------:R-:W-:-:S11]  /*0600*/  CS2R R22, SRZ ;  /* 0x0000000000167805 */ /* 0x000fd6000001ff00 */
[----:B------:R-:W-:Y:S05]  /*0610*/  @!P6 BRA `(.L_x_10) ;  /* 0x0000000800c0e947 */ /* 0x000fea0003800000 */
[----:B------:R-:W-:Y:S01]  /*0620*/  BSSY.RECONVERGENT B6, `(.L_x_11) ;  /* 0x00000ae000067945 */ /* 0x000fe20003800200 */
[----:B------:R-:W-:Y:S01]  /*0630*/  IMAD.MOV.U32 R37, RZ, RZ, RZ ;  /* 0x000000ffff257224 */ /* 0x000fe200078e00ff */
[----:B------:R-:W-:-:S07]  /*0640*/  CS2R R22, SRZ ;  /* 0x0000000000167805 */ /* 0x000fce000001ff00 */
.L_x_20:
[----:B------:R-:W0:Y:S01]  /*0650*/  LDC.64 R26, c[0x0][0x380] ;  /* 0x0000e000ff1a7b82 */ /* 0x000e220000000a00 */
[----:B------:R-:W1:Y:S01]  /*0660*/  LDCU UR4, c[0x0][0x398] ;  /* 0x00007300ff0477ac */ /* 0x000e620008000800 */
[----:B------:R-:W-:Y:S02]  /*0670*/  R2UR UR6, R28 ;  /* 0x000000001c0672ca */ /* 0x000fe400000e0000 */
[----:B------:R-:W-:Y:S01]  /*0680*/  R2UR UR7, R29 ;  /* 0x000000001d0772ca */ /* 0x000fe200000e0000 */
[----:B-1----:R-:W-:Y:S01]  /*0690*/  IMAD R3, R30, UR4, R37 ;  /* 0x000000041e037c24 */ /* 0x002fe2000f8e0225 */
[----:B------:R-:W-:Y:S01]  /*06a0*/  MOV R8, 0x0 ;  /* 0x0000000000087802 */ /* 0x000fe20000000f00 */
[----:B------:R-:W1:Y:S02]  /*06b0*/  LDCU.64 UR4, c[0x4][0x20] ;  /* 0x01000400ff0477ac */ /* 0x000e640008000a00 */
[----:B0-----:R-:W-:-:S08]  /*06c0*/  IMAD.WIDE R26, R3, 0x8, R26 ;  /* 0x00000008031a7825 */ /* 0x001fd000078e021a */
[----:B------:R-:W2:Y:S01]  /*06d0*/  LDG.E.64 R10, desc[UR6][R26.64] ;  /* 0x000000061a0a7981 */ /* 0x000ea2000c1e1b00 */
[----:B------:R-:W0:Y:S01]  /*06e0*/  LDC.64 R8, c[0x4][R8] ;  /* 0x0100000008087b82 */ /* 0x000e220000000a00 */
[----:B------:R-:W-:Y:S02]  /*06f0*/  IMAD.MOV.U32 R6, RZ, RZ, R32 ;  /* 0x000000ffff067224 */ /* 0x000fe400078e0020 */
[----:B------:R-:W-:Y:S02]  /*0700*/  IMAD.MOV.U32 R7, RZ, RZ, R2 ;  /* 0x000000ffff077224 */ /* 0x000fe400078e0002 */
[----:B-1----:R-:W-:Y:S02]  /*0710*/  IMAD.U32 R4, RZ, RZ, UR4 ;  /* 0x00000004ff047e24 */ /* 0x002fe4000f8e00ff */
[----:B------:R-:W-:Y:S01]  /*0720*/  IMAD.U32 R5, RZ, RZ, UR5 ;  /* 0x00000005ff057e24 */ /* 0x000fe2000f8e00ff */
[----:B0-2---:R1:W-:Y:S06]  /*0730*/  STL.64 [R1], R10 ;  /* 0x0000000a01007387 */ /* 0x0053ec0000100a00 */
[----:B------:R-:W-:-:S07]  /*0740*/  LEPC R20, `(.L_x_12) ;  /* 0x000000001014794e */ /* 0x000fce0000000000 */
[----:B-1----:R-:W-:Y:S05]  /*0750*/  CALL.ABS.NOINC R8 ;  /* 0x0000000008007343 */ /* 0x002fea0003c00000 */
.L_x_12:
[----:B------:R-:W0:Y:S01]  /*0760*/  LDC.64 R24, c[0x0][0x3a0] ;  /* 0x0000e800ff187b82 */ /* 0x000e220000000a00 */
[C---:B------:R-:W-:Y:S02]  /*0770*/  R2UR UR8, R28.reuse ;  /* 0x000000001c0872ca */ /* 0x040fe400000e0000 */
[C---:B------:R-:W-:Y:S02]  /*0780*/  R2UR UR9, R29.reuse ;  /* 0x000000001d0972ca */ /* 0x040fe400000e0000 */
[C---:B------:R-:W-:Y:S02]  /*0790*/  R2UR UR4, R28.reuse ;  /* 0x000000001c0472ca */ /* 0x040fe400000e0000 */
[C---:B------:R-:W-:Y:S02]  /*07a0*/  R2UR UR5, R29.reuse ;  /* 0x000000001d0572ca */ /* 0x040fe400000e0000 */
[----:B------:R-:W-:Y:S02]  /*07b0*/  R2UR UR6, R28 ;  /* 0x000000001c0672ca */ /* 0x000fe400000e0000 */
[----:B------:R-:W-:-:S05]  /*07c0*/  R2UR UR7, R29 ;  /* 0x000000001d0772ca */ /* 0x000fca00000e0000 */
[----:B------:R-:W2:Y:S04]  /*07d0*/  LDG.E.64 R10, desc[UR8][R26.64+0x8] ;  /* 0x000008081a0a7981 */ /* 0x000ea8000c1e1b00 */
[----:B------:R-:W3:Y:S01]  /*07e0*/  LDG.E.64 R4, desc[UR4][R26.64] ;  /* 0x000000041a047981 */ /* 0x000ee2000c1e1b00 */
[----:B------:R-:W-:Y:S01]  /*07f0*/  MOV R33, 0x0 ;  /* 0x0000000000217802 */ /* 0x000fe20000000f00 */
[----:B------:R-:W1:Y:S01]  /*0800*/  LDCU.64 UR4, c[0x4][0x20] ;  /* 0x01000400ff0477ac */ /* 0x000e620008000a00 */
[----:B0-----:R-:W-:-:S05]  /*0810*/  IMAD.WIDE.U32 R24, R37, 0x8, R24 ;  /* 0x0000000825187825 */ /* 0x001fca00078e0018 */
[----:B------:R-:W3:Y:S01]  /*0820*/  LDG.E.64 R6, desc[UR6][R24.64] ;  /* 0x0000000618067981 */ /* 0x000ee2000c1e1b00 */
[----:B------:R0:W4:Y:S03]  /*0830*/  LDC.64 R8, c[0x4][R33] ;  /* 0x0100000021087b82 */ /* 0x0001260000000a00 */
[----:B--2---:R0:W-:Y:S01]  /*0840*/  STL.64 [R1], R10 ;  /* 0x0000000a01007387 */ /* 0x0041e20000100a00 */
[----:B---3--:R-:W-:Y:S01]  /*0850*/  DADD R4, R4, -R6 ;  /* 0x0000000004047229 */ /* 0x008fe20000000806 */
[----:B------:R-:W-:Y:S02]  /*0860*/  IMAD.MOV.U32 R6, RZ, RZ, R32 ;  /* 0x000000ffff067224 */ /* 0x000fe400078e0020 */
[----:B------:R-:W-:-:S05]  /*0870*/  IMAD.MOV.U32 R7, RZ, RZ, R2 ;  /* 0x000000ffff077224 */ /* 0x000fca00078e0002 */
[----:B------:R-:W-:Y:S01]  /*0880*/  DFMA R22, R4, R4, R22 ;  /* 0x000000040416722b */ /* 0x000fe20000000016 */
[----:B-1----:R-:W-:Y:S02]  /*0890*/  IMAD.U32 R4, RZ, RZ, UR4 ;  /* 0x00000004ff047e24 */ /* 0x002fe4000f8e00ff */
[----:B0---4-:R-:W-:-:S08]  /*08a0*/  IMAD.U32 R5, RZ, RZ, UR5 ;  /* 0x00000005ff057e24 */ /* 0x011fd0000f8e00ff */
[----:B------:R-:W-:-:S07]  /*08b0*/  LEPC R20, `(.L_x_13) ;  /* 0x000000001014794e */ /* 0x000fce0000000000 */
[----:B------:R-:W-:Y:S05]  /*08c0*/  CALL.ABS.NOINC R8 ;  /* 0x0000000008007343 */ /* 0x000fea0003c00000 */
.L_x_13:
        /* <DEDUP_REMOVED lines=8> */
[----:B------:R0:W1:Y:S01]  /*0950*/  LDC.64 R8, c[0x4][R33] ;  /* 0x0100000021087b82 */ /* 0x0000620000000a00 */
[----:B------:R-:W4:Y:S02]  /*0960*/  LDCU.64 UR4, c[0x4][0x20] ;  /* 0x01000400ff0477ac */ /* 0x000f240008000a00 */
[----:B------:R-:W3:Y:S04]  /*0970*/  LDG.E.64 R6, desc[UR6][R24.64+0x8] ;  /* 0x0000080618067981 */ /* 0x000ee8000c1e1b00 */
[----:B--2---:R0:W-:Y:S01]  /*0980*/  STL.64 [R1], R10 ;  /* 0x0000000a01007387 */ /* 0x0041e20000100a00 */
[----:B---3--:R-:W-:Y:S01]  /*0990*/  DADD R4, R4, -R6 ;  /* 0x0000000004047229 */ /* 0x008fe20000000806 */
[----:B------:R-:W-:-:S02]  /*09a0*/  IMAD.MOV.U32 R6, RZ, RZ, R32 ;  /* 0x000000ffff067224 */ /* 0x000fc400078e0020 */
[----:B------:R-:W-:-:S05]  /*09b0*/  IMAD.MOV.U32 R7, RZ, RZ, R2 ;  /* 0x000000ffff077224 */ /* 0x000fca00078e0002 */
[----:B------:R-:W-:Y:S01]  /*09c0*/  DFMA R22, R4, R4, R22 ;  /* 0x000000040416722b */ /* 0x000fe20000000016 */
[----:B----4-:R-:W-:Y:S02]  /*09d0*/  IMAD.U32 R4, RZ, RZ, UR4 ;  /* 0x00000004ff047e24 */ /* 0x010fe4000f8e00ff */
[----:B01----:R-:W-:-:S08]  /*09e0*/  IMAD.U32 R5, RZ, RZ, UR5 ;  /* 0x00000005ff057e24 */ /* 0x003fd0000f8e00ff */
[----:B------:R-:W-:-:S07]  /*09f0*/  LEPC R20, `(.L_x_14) ;  /* 0x000000001014794e */ /* 0x000fce0000000000 */
[----:B------:R-:W-:Y:S05]  /*0a00*/  CALL.ABS.NOINC R8 ;  /* 0x0000000008007343 */ /* 0x000fea0003c00000 */
.L_x_14:
        /* <DEDUP_REMOVED lines=20> */
.L_x_15:
        /* <DEDUP_REMOVED lines=20> */
.L_x_16:
        /* <DEDUP_REMOVED lines=20> */
.L_x_17:
        /* <DEDUP_REMOVED lines=20> */
.L_x_18:
        /* <DEDUP_REMOVED lines=20> */
.L_x_19:
[C---:B------:R-:W-:Y:S02]  /*1050*/  R2UR UR4, R28.reuse ;  /* 0x000000001c0472ca */ /* 0x040fe400000e0000 */
[C---:B------:R-:W-:Y:S02]  /*1060*/  R2UR UR5, R29.reuse ;  /* 0x000000001d0572ca */ /* 0x040fe400000e0000 */
[----:B------:R-:W-:Y:S02]  /*1070*/  R2UR UR6, R28 ;  /* 0x000000001c0672ca */ /* 0x000fe400000e0000 */
[----:B------:R-:W-:-:S09]  /*1080*/  R2UR UR7, R29 ;  /* 0x000000001d0772ca */ /* 0x000fd200000e0000 */
[----:B------:R-:W2:Y:S04]  /*1090*/  LDG.E.64 R26, desc[UR4][R26.64+0x38] ;  /* 0x000038041a1a7981 */ /* 0x000ea8000c1e1b00 */
[----:B------:R-:W2:Y:S01]  /*10a0*/  LDG.E.64 R24, desc[UR6][R24.64+0x38] ;  /* 0x0000380618187981 */ /* 0x000ea2000c1e1b00 */
[----:B------:R-:W-:-:S05]  /*10b0*/  VIADD R37, R37, 0x8 ;  /* 0x0000000825257836 */ /* 0x000fca0000000000 */
[----:B------:R-:W-:Y:S01]  /*10c0*/  ISETP.NE.AND P0, PT, R37, R40, PT ;  /* 0x000000282500720c */ /* 0x000fe20003f05270 */
[----:B--2---:R-:W-:-:S08]  /*10d0*/  DADD R4, R26, -R24 ;  /* 0x000000001a047229 */ /* 0x004fd00000000818 */
[----:B------:R-:W-:-:S04]  /*10e0*/  DFMA R22, R4, R4, R22 ;  /* 0x000000040416722b */ /* 0x000fc80000000016 */
[----:B------:R-:W-:Y:S07]  /*10f0*/  @P0 BRA `(.L_x_20) ;  /* 0xfffffff400540947 */ /* 0x000fee000383ffff */
[----:B------:R-:W-:Y:S05]  /*1100*/  BSYNC.RECONVERGENT B6 ;  /* 0x0000000000067941 */ /* 0x000fea0003800200 */
.L_x_11:
[----:B------:R-:W-:-:S07]  /*1110*/  IMAD.MOV.U32 R37, RZ, RZ, R40 ;  /* 0x000000ffff257224 */ /* 0x000fce00078e0028 */
.L_x_10:
[----:B------:R-:W0:Y:S02]  /*1120*/  LDCU UR4, c[0x0][0x398] ;  /* 0x00007300ff0477ac */ /* 0x000e240008000800 */
[----:B0-----:R-:W-:-:S04]  /*1130*/  ULOP3.LUT UR4, UR4, 0x7, URZ, 0xc0, !UPT ;  /* 0x0000000704047892 */ /* 0x001fc8000f8ec0ff */
[----:B------:R-:W-:-:S09]  /*1140*/  UISETP.NE.AND UP0, UPT, UR4, URZ, UPT ;  /* 0x000000ff0400728c */ /* 0x000fd2000bf05270 */
[----:B------:R-:W-:Y:S05]  /*1150*/  BRA.U !UP0, `(.L_x_21) ;  /* 0x0000000908b87547 */ /* 0x000fea000b800000 */
[----:B------:R-:W-:-:S04]  /*1160*/  UIADD3 UR4, UPT, UPT, UR4, -0x1, URZ ;  /* 0xffffffff04047890 */ /* 0x000fc8000fffe0ff */
[----:B------:R-:W-:-:S09]  /*1170*/  UISETP.GE.U32.AND UP0, UPT, UR4, 0x3, UPT ;  /* 0x000000030400788c */ /* 0x000fd2000bf06070 */
[----:B------:R-:W-:Y:S05]  /*1180*/  BRA.U !UP0, `(.L_x_22) ;  /* 0x0000000508647547 */ /* 0x000fea000b800000 */
        /* <DEDUP_REMOVED lines=17> */
.L_x_23:
        /* <DEDUP_REMOVED lines=23> */
.L_x_24:
        /* <DEDUP_REMOVED lines=20> */
.L_x_25:
        /* <DEDUP_REMOVED lines=20> */
.L_x_26:
[C---:B------:R-:W-:Y:S02]  /*1690*/  R2UR UR4, R28.reuse ;  /* 0x000000001c0472ca */ /* 0x040fe400000e0000 */
[C---:B------:R-:W-:Y:S02]  /*16a0*/  R2UR UR5, R29.reuse ;  /* 0x000000001d0572ca */ /* 0x040fe400000e0000 */
[----:B------:R-:W-:Y:S02]  /*16b0*/  R2UR UR6, R28 ;  /* 0x000000001c0672ca */ /* 0x000fe400000e0000 */
[----:B------:R-:W-:-:S09]  /*16c0*/  R2UR UR7, R29 ;  /* 0x000000001d0772ca */ /* 0x000fd200000e0000 */
[----:B------:R-:W2:Y:S04]  /*16d0*/  LDG.E.64 R26, desc[UR4][R26.64+0x18] ;  /* 0x000018041a1a7981 */ /* 0x000ea8000c1e1b00 */
[----:B------:R-:W2:Y:S01]  /*16e0*/  LDG.E.64 R24, desc[UR6][R24.64+0x18] ;  /* 0x0000180618187981 */ /* 0x000ea2000c1e1b00 */
[----:B------:R-:W-:Y:S01]  /*16f0*/  VIADD R37, R37, 0x4 ;  /* 0x0000000425257836 */ /* 0x000fe20000000000 */
[----:B--2---:R-:W-:-:S08]  /*1700*/  DADD R4, R26, -R24 ;  /* 0x000000001a047229 */ /* 0x004fd00000000818 */
[----:B------:R-:W-:-:S11]  /*1710*/  DFMA R22, R4, R4, R22 ;  /* 0x000000040416722b */ /* 0x000fd60000000016 */
.L_x_22:
[----:B------:R-:W0:Y:S02]  /*1720*/  LDCU UR5, c[0x0][0x398] ;  /* 0x00007300ff0577ac */ /* 0x000e240008000800 */
[----:B0-----:R-:W-:-:S09]  /*1730*/  ULOP3.LUT UP0, UR4, UR5, 0x3, URZ, 0xc0, !UPT ;  /* 0x0000000305047892 */ /* 0x001fd2000f80c0ff */
[----:B------:R-:W-:Y:S05]  /*1740*/  BRA.U !UP0, `(.L_x_21) ;  /* 0x00000005083c7547 */ /* 0x000fea000b800000 */
[----:B------:R-:W-:-:S09]  /*1750*/  UISETP.NE.AND UP0, UPT, UR4, 0x1, UPT ;  /* 0x000000010400788c */ /* 0x000fd2000bf05270 */
[----:B------:R-:W-:Y:S05]  /*1760*/  BRA.U !UP0, `(.L_x_27) ;  /* 0x0000000108c07547 */ /* 0x000fea000b800000 */
[----:B------:R-:W0:Y:S01]  /*1770*/  LDC.64 R26, c[0x0][0x380] ;  /* 0x0000e000ff1a7b82 */ /* 0x000e220000000a00 */
[----:B------:R-:W-:Y:S01]  /*1780*/  R2UR UR6, R28 ;  /* 0x000000001c0672ca */ /* 0x000fe200000e0000 */
[----:B------:R-:W-:Y:S01]  /*1790*/  IMAD R3, R30, UR5, R37 ;  /* 0x000000051e037c24 */ /* 0x000fe2000f8e0225 */
[----:B------:R-:W-:Y:S01]  /*17a0*/  R2UR UR7, R29 ;  /* 0x000000001d0772ca */ /* 0x000fe200000e0000 */
[----:B------:R-:W1:Y:S02]  /*17b0*/  LDCU.64 UR4, c[0x4][0x20] ;  /* 0x01000400ff0477ac */ /* 0x000e640008000a00 */
[----:B0-----:R-:W-:-:S10]  /*17c0*/  IMAD.WIDE R26, R3, 0x8, R26 ;  /* 0x00000008031a7825 */ /* 0x001fd400078e021a */
[----:B------:R-:W2:Y:S01]  /*17d0*/  LDG.E.64 R10, desc[UR6][R26.64] ;  /* 0x000000061a0a7981 */ /* 0x000ea2000c1e1b00 */
[----:B------:R-:W-:Y:S01]  /*17e0*/  MOV R8, 0x0 ;  /* 0x0000000000087802 */ /* 0x000fe20000000f00 */
[----:B-1----:R-:W-:Y:S02]  /*17f0*/  IMAD.U32 R4, RZ, RZ, UR4 ;  /* 0x00000004ff047e24 */ /* 0x002fe4000f8e00ff */
[----:B------:R-:W-:Y:S02]  /*1800*/  IMAD.U32 R5, RZ, RZ, UR5 ;  /* 0x00000005ff057e24 */ /* 0x000fe4000f8e00ff */
[----:B------:R-:W-:Y:S01]  /*1810*/  IMAD.MOV.U32 R6, RZ, RZ, R32 ;  /* 0x000000ffff067224 */ /* 0x000fe200078e0020 */
[----:B------:R-:W0:Y:S01]  /*1820*/  LDC.64 R8, c[0x4][R8] ;  /* 0x0100000008087b82 */ /* 0x000e220000000a00 */
[----:B------:R-:W-:Y:S01]  /*1830*/  IMAD.MOV.U32 R7, RZ, RZ, R2 ;  /* 0x000000ffff077224 */ /* 0x000fe200078e0002 */
[----:B0-2---:R1:W-:Y:S06]  /*1840*/  STL.64 [R1], R10 ;  /* 0x0000000a01007387 */ /* 0x0053ec0000100a00 */
[----:B------:R-:W-:-:S07]  /*1850*/  LEPC R20, `(.L_x_28) ;  /* 0x000000001014794e */ /* 0x000fce0000000000 */
[----:B-1----:R-:W-:Y:S05]  /*1860*/  CALL.ABS.NOINC R8 ;  /* 0x0000000008007343 */ /* 0x002fea0003c00000 */
.L_x_28:
        /* <DEDUP_REMOVED lines=13> */
[----:B------:R-:W0:Y:S03]  /*1940*/  LDC.64 R8, c[0x4][R8] ;  /* 0x0100000008087b82 */ /* 0x000e260000000a00 */
[----:B--2---:R2:W-:Y:S01]  /*1950*/  STL.64 [R1], R10 ;  /* 0x0000000a01007387 */ /* 0x0045e20000100a00 */
[----:B---3--:R-:W-:Y:S01]  /*1960*/  DADD R4, R4, -R6 ;  /* 0x0000000004047229 */ /* 0x008fe20000000806 */
[----:B------:R-:W-:Y:S02]  /*1970*/  IMAD.MOV.U32 R6, RZ, RZ, R32 ;  /* 0x000000ffff067224 */ /* 0x000fe400078e0020 */
[----:B------:R-:W-:-:S05]  /*1980*/  IMAD.MOV.U32 R7, RZ, RZ, R2 ;  /* 0x000000ffff077224 */ /* 0x000fca00078e0002 */
[----:B------:R-:W-:Y:S01]  /*1990*/  DFMA R22, R4, R4, R22 ;  /* 0x000000040416722b */ /* 0x000fe20000000016 */
[----:B-1----:R-:W-:Y:S02]  /*19a0*/  IMAD.U32 R4, RZ, RZ, UR4 ;  /* 0x00000004ff047e24 */ /* 0x002fe4000f8e00ff */
[----:B0-2---:R-:W-:-:S08]  /*19b0*/  IMAD.U32 R5, RZ, RZ, UR5 ;  /* 0x00000005ff057e24 */ /* 0x005fd0000f8e00ff */
[----:B------:R-:W-:-:S07]  /*19c0*/  LEPC R20, `(.L_x_29) ;  /* 0x000000001014794e */ /* 0x000fce0000000000 */
[----:B------:R-:W-:Y:S05]  /*19d0*/  CALL.ABS.NOINC R8 ;  /* 0x0000000008007343 */ /* 0x000fea0003c00000 */
.L_x_29:
        /* <DEDUP_REMOVED lines=9> */
.L_x_27:
[----:B------:R-:W0:Y:S02]  /*1a70*/  LDCU UR4, c[0x0][0x398] ;  /* 0x00007300ff0477ac */ /* 0x000e240008000800 */
[----:B0-----:R-:W-:-:S09]  /*1a80*/  ULOP3.LUT UP0, URZ, UR4, 0x1, URZ, 0xc0, !UPT ;  /* 0x0000000104ff7892 */ /* 0x001fd2000f80c0ff */
        /* <DEDUP_REMOVED lines=17> */
.L_x_30:
[----:B------:R-:W0:Y:S01]  /*1ba0*/  LDC.64 R4, c[0x0][0x3a0] ;  /* 0x0000e800ff047b82 */ /* 0x000e220000000a00 */
[C---:B------:R-:W-:Y:S02]  /*1bb0*/  R2UR UR4, R28.reuse ;  /* 0x000000001c0472ca */ /* 0x040fe400000e0000 */
[C---:B------:R-:W-:Y:S02]  /*1bc0*/  R2UR UR5, R29.reuse ;  /* 0x000000001d0572ca */ /* 0x040fe400000e0000 */
[----:B------:R-:W-:Y:S02]  /*1bd0*/  R2UR UR6, R28 ;  /* 0x000000001c0672ca */ /* 0x000fe400000e0000 */
[----:B------:R-:W-:-:S09]  /*1be0*/  R2UR UR7, R29 ;  /* 0x000000001d0772ca */ /* 0x000fd200000e0000 */
[----:B------:R-:W2:Y:S01]  /*1bf0*/  LDG.E.64 R24, desc[UR4][R24.64] ;  /* 0x0000000418187981 */ /* 0x000ea2000c1e1b00 */
[----:B0-----:R-:W-:-:S06]  /*1c00*/  IMAD.WIDE.U32 R4, R37, 0x8, R4 ;  /* 0x0000000825047825 */ /* 0x001fcc00078e0004 */
[----:B------:R-:W2:Y:S02]  /*1c10*/  LDG.E.64 R4, desc[UR6][R4.64] ;  /* 0x0000000604047981 */ /* 0x000ea4000c1e1b00 */
[----:B--2---:R-:W-:-:S08]  /*1c20*/  DADD R6, R24, -R4 ;  /* 0x0000000018067229 */ /* 0x004fd00000000804 */
[----:B------:R-:W-:-:S11]  /*1c30*/  DFMA R22, R6, R6, R22 ;  /* 0x000000060616722b */ /* 0x000fd60000000016 */
.L_x_21:
[----:B------:R-:W0:Y:S01]  /*1c40*/  MUFU.RSQ64H R7, R23 ;  /* 0x0000001700077308 */ /* 0x000e220000001c00 */
[----:B------:R-:W-:Y:S01]  /*1c50*/  VIADD R6, R23, 0xfcb00000 ;  /* 0xfcb0000017067836 */ /* 0x000fe20000000000 */
[----:B------:R-:W-:Y:S01]  /*1c60*/  BSSY.RECONVERGENT B0, `(.L_x_31) ;  /* 0x0000015000007945 */ /* 0x000fe20003800200 */
[----:B------:R-:W-:Y:S02]  /*1c70*/  IMAD.MOV.U32 R8, RZ, RZ, 0x0 ;  /* 0x00000000ff087424 */ /* 0x000fe400078e00ff */
[----:B------:R-:W-:Y:S01]  /*1c80*/  IMAD.MOV.U32 R9, RZ, RZ, 0x3fd80000 ;  /* 0x3fd80000ff097424 */ /* 0x000fe200078e00ff */
[----:B------:R-:W-:Y:S01]  /*1c90*/  ISETP.GE.U32.AND P0, PT, R6, 0x7ca00000, PT ;  /* 0x7ca000000600780c */ /* 0x000fe20003f06070 */
[----:B0-----:R-:W-:-:S08]  /*1ca0*/  DMUL R4, R6, R6 ;  /* 0x0000000606047228 */ /* 0x001fd00000000000 */
[----:B------:R-:W-:-:S08]  /*1cb0*/  DFMA R4, -R4, R22, 1 ;  /* 0x3ff000000404742b */ /* 0x000fd00000000116 */
[----:B------:R-:W-:Y:S02]  /*1cc0*/  DFMA R8, R4, R8, 0.5 ;  /* 0x3fe000000408742b */ /* 0x000fe40000000008 */
[----:B------:R-:W-:-:S08]  /*1cd0*/  DMUL R4, R6, R4 ;  /* 0x0000000406047228 */ /* 0x000fd00000000000 */
[----:B------:R-:W-:-:S08]  /*1ce0*/  DFMA R12, R8, R4, R6 ;  /* 0x00000004080c722b */ /* 0x000fd00000000006 */
[----:B------:R-:W-:Y:S02]  /*1cf0*/  DMUL R8, R12, R22 ;  /* 0x000000160c087228 */ /* 0x000fe40000000000 */
[----:B------:R-:W-:Y:S02]  /*1d00*/  VIADD R5, R13, 0xfff00000 ;  /* 0xfff000000d057836 */ /* 0x000fe40000000000 */
[----:B------:R-:W-:-:S04]  /*1d10*/  IMAD.MOV.U32 R4, RZ, RZ, R12 ;  /* 0x000000ffff047224 */ /* 0x000fc800078e000c */
[----:B------:R-:W-:-:S08]  /*1d20*/  DFMA R10, R8, -R8, R22 ;  /* 0x80000008080a722b */ /* 0x000fd00000000016 */
[----:B------:R-:W-:Y:S01]  /*1d30*/  DFMA R24, R10, R4, R8 ;  /* 0x000000040a18722b */ /* 0x000fe20000000008 */
[----:B------:R-:W-:Y:S10]  /*1d40*/  @!P0 BRA `(.L_x_32) ;  /* 0x0000000000188947 */ /* 0x000ff40003800000 */
[----:B------:R-:W-:Y:S01]  /*1d50*/  IMAD.MOV.U32 R0, RZ, RZ, R12 ;  /* 0x000000ffff007224 */ /* 0x000fe200078e000c */
[----:B------:R-:W-:Y:S01]  /*1d60*/  MOV R4, 0x1d90 ;  /* 0x00001d9000047802 */ /* 0x000fe20000000f00 */
[----:B------:R-:W-:-:S07]  /*1d70*/  IMAD.MOV.U32 R3, RZ, RZ, R9 ;  /* 0x000000ffff037224 */ /* 0x000fce00078e0009 */
[----:B------:R-:W-:Y:S05]  /*1d80*/  CALL.REL.NOINC `($__internal_0_$__cuda_sm20_dsqrt_rn_f64_mediumpath_v1) ;  /* 0x0000007c00487944 */ /* 0x000fea0003c00000 */
[----:B------:R-:W-:Y:S02]  /*1d90*/  IMAD.MOV.U32 R24, RZ, RZ, R22 ;  /* 0x000000ffff187224 */ /* 0x000fe400078e0016 */
[----:B------:R-:W-:-:S07]  /*1da0*/  IMAD.MOV.U32 R25, RZ, RZ, R23 ;  /* 0x000000ffff197224 */ /* 0x000fce00078e0017 */
.L_x_32:
[----:B------:R-:W-:Y:S05]  /*1db0*/  BSYNC.RECONVERGENT B0 ;  /* 0x0000000000007941 */ /* 0x000fea0003800200 */
.L_x_31:
[----:B------:R-:W-:Y:S01]  /*1dc0*/  MOV R0, 0x0 ;  /* 0x0000000000007802 */ /* 0x000fe20000000f00 */
[----:B------:R0:W-:Y:S01]  /*1dd0*/  STL.64 [R1], R24 ;  /* 0x0000001801007387 */ /* 0x0001e20000100a00 */
[----:B------:R-:W1:Y:S01]  /*1de0*/  LDCU.64 UR4, c[0x4][0x28] ;  /* 0x01000500ff0477ac */ /* 0x000e620008000a00 */
[----:B------:R-:W-:Y:S01]  /*1df0*/  IMAD.MOV.U32 R6, RZ, RZ, R32 ;  /* 0x000000ffff067224 */ /* 0x000fe200078e0020 */
[----:B------:R0:W2:Y:S01]  /*1e00*/  LDC.64 R8, c[0x4][R0] ;  /* 0x0100000000087b82 */ /* 0x0000a20000000a00 */
[----:B------:R-:W-:Y:S02]  /*1e10*/  IMAD.MOV.U32 R7, RZ, RZ, R2 ;  /* 0x000000ffff077224 */ /* 0x000fe400078e0002 */
[----:B-1----:R-:W-:Y:S02]  /*1e20*/  IMAD.U32 R4, RZ, RZ, UR4 ;  /* 0x00000004ff047e24 */ /* 0x002fe4000f8e00ff */
[----:B0-----:R-:W-:-:S07]  /*1e30*/  IMAD.U32 R5, RZ, RZ, UR5 ;  /* 0x00000005ff057e24 */ /* 0x001fce000f8e00ff */
[----:B------:R-:W-:-:S07]  /*1e40*/  LEPC R20, `(.L_x_33) ;  /* 0x000000001014794e */ /* 0x000fce0000000000 */
[----:B--2---:R-:W-:Y:S05]  /*1e50*/  CALL.ABS.NOINC R8 ;  /* 0x0000000008007343 */ /* 0x004fea0003c00000 */
.L_x_33:
[----:B------:R-:W0:Y:S01]  /*1e60*/  LDCU UR4, c[0x0][0x39c] ;  /* 0x00007380ff0477ac */ /* 0x000e220008000800 */
[----:B------:R-:W-:Y:S01]  /*1e70*/  BSSY.RECONVERGENT B0, `(.L_x_34) ;  /* 0x00000f4000007945 */ /* 0x000fe20003800200 */
[----:B0-----:R-:W-:-:S13]  /*1e80*/  ISETP.GE.AND P0, PT, R30, UR4, PT ;  /* 0x000000041e007c0c */ /* 0x001fda000bf06270 */
[----:B------:R-:W-:Y:S05]  /*1e90*/  @!P0 BRA `(.L_x_35) ;  /* 0x0000000c00a48947 */ /* 0x000fea0003800000 */
[----:B------:R-:W0:Y:S01]  /*1ea0*/  LDC R0, c[0x0][0x39c] ;  /* 0x0000e700ff007b82 */ /* 0x000e220000000800 */
[----:B------:R-:W-:Y:S02]  /*1eb0*/  IMAD.MOV.U32 R7, RZ, RZ, RZ ;  /* 0x000000ffff077224 */ /* 0x000fe400078e00ff */
[C---:B0-----:R-:W-:Y:S02]  /*1ec0*/  VIADD R3, R0.reuse, 0xfffffffe ;  /* 0xfffffffe00037836 */ /* 0x041fe40000000000 */
[----:B------:R-:W-:-:S03]  /*1ed0*/  VIADD R0, R0, 0xffffffff ;  /* 0xffffffff00007836 */ /* 0x000fc60000000000 */
[----:B------:R-:W-:Y:S01]  /*1ee0*/  ISETP.GE.U32.AND P1, PT, R3, 0xf, PT ;  /* 0x0000000f0300780c */ /* 0x000fe20003f26070 */
[----:B------:R-:W-:Y:S01]  /*1ef0*/  IMAD.MOV.U32 R3, RZ, RZ, 0x1 ;  /* 0x00000001ff037424 */ /* 0x000fe200078e00ff */
[----:B------:R-:W-:-:S11]  /*1f00*/  LOP3.LUT P0, RZ, R0, 0xf, RZ, 0xc0, !PT ;  /* 0x0000000f00ff7812 */ /* 0x000fd6000780c0ff */
[----:B------:R-:W-:Y:S05]  /*1f10*/  @!P1 BRA `(.L_x_36) ;  /* 0x0000000400789947 */ /* 0x000fea0003800000 */
[----:B------:R-:W-:Y:S01]  /*1f20*/  BSSY.RECONVERGENT B1, `(.L_x_36) ;  /* 0x000005d000017945 */ /* 0x000fe20003800200 */
[----:B------:R-:W-:Y:S02]  /*1f30*/  IMAD.MOV.U32 R7, RZ, RZ, RZ ;  /* 0x000000ffff077224 */ /* 0x000fe400078e00ff */
[----:B------:R-:W-:-:S07]  /*1f40*/  IMAD.MOV.U32 R3, RZ, RZ, 0x1 ;  /* 0x00000001ff037424 */ /* 0x000fce00078e00ff */
.L_x_37:
[C---:B------:R-:W-:Y:S01]  /*1f50*/  R2UR UR6, R28.reuse ;  /* 0x000000001c0672ca */ /* 0x040fe200000e0000 */
[--C-:B------:R-:W-:Y:S01]  /*1f60*/  IMAD.WIDE.U32 R10, R7, 0x8, R18.reuse ;  /* 0x00000008070a7825 */ /* 0x100fe200078e0012 */
[----:B------:R-:W-:Y:S02]  /*1f70*/  R2UR UR7, R29 ;  /* 0x000000001d0772ca */ /* 0x000fe400000e0000 */
[----:B------:R-:W-:Y:S01]  /*1f80*/  R2UR UR4, R28 ;  /* 0x000000001c0472ca */ /* 0x000fe200000e0000 */
[----:B------:R-:W-:Y:S01]  /*1f90*/  IMAD.WIDE.U32 R4, R3, 0x8, R18 ;  /* 0x0000000803047825 */ /* 0x000fe200078e0012 */
[----:B------:R-:W-:-:S09]  /*1fa0*/  R2UR UR5, R29 ;  /* 0x000000001d0572ca */ /* 0x000fd200000e0000 */
[----:B------:R-:W2:Y:S04]  /*1fb0*/  LD.E.64 R10, desc[UR6][R10.64] ;  /* 0x000000060a0a7980 */ /* 0x000ea8000c101b00 */
[----:B------:R-:W2:Y:S02]  /*1fc0*/  LD.E.64 R8, desc[UR4][R4.64] ;  /* 0x0000000404087980 */ /* 0x000ea4000c101b00 */
[----:B--2---:R-:W-:Y:S02]  /*1fd0*/  DSETP.GT.AND P1, PT, R8, R10, PT ;  /* 0x0000000a0800722a */ /* 0x004fe40003f24000 */
[----:B------:R-:W2:Y:S04]  /*1fe0*/  LD.E.64 R8, desc[UR4][R4.64+0x8] ;  /* 0x0000080404087980 */ /* 0x000ea8000c101b00 */
[----:B------:R-:W-:-:S05]  /*1ff0*/  SEL R7, R3, R7, P1 ;  /* 0x0000000703077207 */ /* 0x000fca0000800000 */
[----:B------:R-:W-:-:S06]  /*2000*/  IMAD.WIDE.U32 R12, R7, 0x8, R18 ;  /* 0x00000008070c7825 */ /* 0x000fcc00078e0012 */
[----:B------:R-:W2:Y:S02]  /*2010*/  LD.E.64 R12, desc[UR6][R12.64] ;  /* 0x000000060c0c7980 */ /* 0x000ea4000c101b00 */
[----:B--2---:R-:W-:Y:S02]  /*2020*/  DSETP.GT.AND P1, PT, R8, R12, PT ;  /* 0x0000000c0800722a */ /* 0x004fe40003f24000 */
[----:B------:R-:W2:-:S12]  /*2030*/  LD.E.64 R8, desc[UR4][R4.64+0x10] ;  /* 0x0000100404087980 */ /* 0x000e98000c101b00 */
[----:B------:R-:W-:-:S04]  /*2040*/  @P1 VIADD R7, R3, 0x1 ;  /* 0x0000000103071836 */ /* 0x000fc80000000000 */
        /* <DEDUP_REMOVED lines=66> */
[----:B------:R-:W2:Y:S01]  /*2470*/  LD.E.64 R12, desc[UR6][R12.64] ;  /* 0x000000060c0c7980 */ /* 0x000ea2000c101b00 */
[----:B------:R-:W-:Y:S01]  /*2480*/  VIADD R6, R3, 0xf ;  /* 0x0000000f03067836 */ /* 0x000fe20000000000 */
[----:B------:R-:W-:-:S04]  /*2490*/  LOP3.LUT R15, R0, 0xfffffff0, RZ, 0xc0, !PT ;  /* 0xfffffff0000f7812 */ /* 0x000fc800078ec0ff */
[----:B------:R-:W-:Y:S01]  /*24a0*/  ISETP.NE.AND P2, PT, R6, R15, PT ;  /* 0x0000000f0600720c */ /* 0x000fe20003f45270 */
[----:B------:R-:W-:Y:S01]  /*24b0*/  VIADD R3, R3, 0x10 ;  /* 0x0000001003037836 */ /* 0x000fe20000000000 */
[----:B--2---:R-:W-:-:S06]  /*24c0*/  DSETP.GT.AND P1, PT, R8, R12, PT ;  /* 0x0000000c0800722a */ /* 0x004fcc0003f24000 */
[----:B------:R-:W-:-:S05]  /*24d0*/  SEL R7, R6, R7, P1 ;  /* 0x0000000706077207 */ /* 0x000fca0000800000 */
[----:B------:R-:W-:Y:S05]  /*24e0*/  @P2 BRA `(.L_x_37) ;  /* 0xfffffff800982947 */ /* 0x000fea000383ffff */
[----:B------:R-:W-:Y:S05]  /*24f0*/  BSYNC.RECONVERGENT B1 ;  /* 0x0000000000017941 */ /* 0x000fea0003800200 */
.L_x_36:
[----:B------:R-:W-:Y:S05]  /*2500*/  @!P0 BRA `(.L_x_38) ;  /* 0x0000000400d08947 */ /* 0x000fea0003800000 */
[C---:B------:R-:W-:Y:S02]  /*2510*/  LOP3.LUT R0, R39.reuse, 0xf, RZ, 0xc0, !PT ;  /* 0x0000000f27007812 */ /* 0x040fe400078ec0ff */
[----:B------:R-:W-:-:S03]  /*2520*/  LOP3.LUT P0, RZ, R39, 0x7, RZ, 0xc0, !PT ;  /* 0x0000000727ff7812 */ /* 0x000fc6000780c0ff */
[----:B------:R-:W-:-:S05]  /*2530*/  VIADD R0, R0, 0xffffffff ;  /* 0xffffffff00007836 */ /* 0x000fca0000000000 */
[----:B------:R-:W-:-:S13]  /*2540*/  ISETP.GE.U32.AND P1, PT, R0, 0x7, PT ;  /* 0x000000070000780c */ /* 0x000fda0003f26070 */
[----:B------:R-:W-:Y:S05]  /*2550*/  @!P1 BRA `(.L_x_39) ;  /* 0x0000000000b89947 */ /* 0x000fea0003800000 */
        /* <DEDUP_REMOVED lines=43> */
[----:B--2---:R-:W-:-:S14]  /*2810*/  DSETP.GT.AND P1, PT, R8, R12, PT ;  /* 0x0000000c0800722a */ /* 0x004fdc0003f24000 */
[C---:B------:R-:W-:Y:S02]  /*2820*/  @P1 VIADD R7, R3.reuse, 0x7 ;  /* 0x0000000703071836 */ /* 0x040fe40000000000 */
[----:B------:R-:W-:-:S07]  /*2830*/  VIADD R3, R3, 0x8 ;  /* 0x0000000803037836 */ /* 0x000fce0000000000 */
.L_x_39:
[----:B------:R-:W-:Y:S05]  /*2840*/  @!P0 BRA `(.L_x_38) ;  /* 0x0000000400008947 */ /* 0x000fea0003800000 */
[----:B------:R-:W-:Y:S02]  /*2850*/  ISETP.GE.U32.AND P1, PT, R36, 0x3, PT ;  /* 0x000000032400780c */ /* 0x000fe40003f26070 */
[----:B------:R-:W-:-:S11]  /*2860*/  ISETP.NE.AND P0, PT, R38, RZ, PT ;  /* 0x000000ff2600720c */ /* 0x000fd60003f05270 */
        /* <DEDUP_REMOVED lines=9> */
[----:B--2---:R-:W-:-:S06]  /*2900*/  DSETP.GT.AND P1, PT, R8, R10, PT ;  /* 0x0000000a0800722a */ /* 0x004fcc0003f24000 */
[----:B------:R-:W-:Y:S02]  /*2910*/  SEL R13, R3, R7, P1 ;  /* 0x00000007030d7207 */ /* 0x000fe40000800000 */
[----:B------:R-:W2:Y:S03]  /*2920*/  LD.E.64 R6, desc[UR4][R4.64+0x8] ;  /* 0x0000080404067980 */ /* 0x000ea6000c101b00 */
        /* <DEDUP_REMOVED lines=14> */
[----:B------:R-:W-:Y:S02]  /*2a10*/  VIADD R3, R3, 0x4 ;  /* 0x0000000403037836 */ /* 0x000fe40000000000 */
[----:B------:R-:W-:-:S07]  /*2a20*/  IMAD.MOV.U32 R7, RZ, RZ, R13 ;  /* 0x000000ffff077224 */ /* 0x000fce00078e000d */
.L_x_40:
        /* <DEDUP_REMOVED lines=8> */
[----:B------:R-:W2:Y:S01]  /*2ab0*/  LD.E.64 R8, desc[UR4][R4.64] ;  /* 0x0000000404087980 */ /* 0x000ea2000c101b00 */
[----:B------:R-:W-:Y:S01]  /*2ac0*/  ISETP.NE.AND P1, PT, R38, 0x1, PT ;  /* 0x000000012600780c */ /* 0x000fe20003f25270 */
[----:B--2---:R-:W-:-:S06]  /*2ad0*/  DSETP.GT.AND P0, PT, R8, R10, PT ;  /* 0x0000000a0800722a */ /* 0x004fcc0003f04000 */
[----:B------:R-:W-:-:S06]  /*2ae0*/  SEL R7, R3, R7, P0 ;  /* 0x0000000703077207 */ /* 0x000fcc0000000000 */
[----:B------:R-:W-:Y:S05]  /*2af0*/  @!P1 BRA `(.L_x_38) ;  /* 0x0000000000549947 */ /* 0x000fea0003800000 */
[C---:B------:R-:W-:Y:S01]  /*2b00*/  R2UR UR6, R28.reuse ;  /* 0x000000001c0672ca */ /* 0x040fe200000e0000 */
[----:B------:R-:W-:Y:S01]  /*2b10*/  IMAD.WIDE.U32 R10, R7, 0x8, R18 ;  /* 0x00000008070a7825 */ /* 0x000fe200078e0012 */
[C---:B------:R-:W-:Y:S02]  /*2b20*/  R2UR UR7, R29.reuse ;  /* 0x000000001d0772ca */ /* 0x040fe400000e0000 */
[----:B------:R-:W-:Y:S02]  /*2b30*/  R2UR UR4, R28 ;  /* 0x000000001c0472ca */ /* 0x000fe400000e0000 */
[----:B------:R-:W-:-:S09]  /*2b40*/  R2UR UR5, R29 ;  /* 0x000000001d0572ca */ /* 0x000fd200000e0000 */
[----:B------:R-:W2:Y:S04]  /*2b50*/  LD.E.64 R10, desc[UR6][R10.64] ;  /* 0x000000060a0a7980 */ /* 0x000ea8000c101b00 */
[----:B------:R-:W2:Y:S01]  /*2b60*/  LD.E.64 R8, desc[UR4][R4.64+0x8] ;  /* 0x0000080404087980 */ /* 0x000ea2000c101b00 */
[----:B------:R-:W-:-:S13]  /*2b70*/  ISETP.NE.AND P1, PT, R38, 0x2, PT ;  /* 0x000000022600780c */ /* 0x000fda0003f25270 */
[C---:B------:R-:W-:Y:S02]  /*2b80*/  @P1 R2UR UR4, R28.reuse ;  /* 0x000000001c0412ca */ /* 0x040fe400000e0000 */
[C---:B------:R-:W-:Y:S02]  /*2b90*/  @P1 R2UR UR5, R29.reuse ;  /* 0x000000001d0512ca */ /* 0x040fe400000e0000 */
[----:B------:R-:W-:Y:S02]  /*2ba0*/  @P1 R2UR UR6, R28 ;  /* 0x000000001c0612ca */ /* 0x000fe400000e0000 */
[----:B------:R-:W-:Y:S01]  /*2bb0*/  @P1 R2UR UR7, R29 ;  /* 0x000000001d0712ca */ /* 0x000fe200000e0000 */
[----:B--2---:R-:W-:-:S08]  /*2bc0*/  DSETP.GT.AND P0, PT, R8, R10, PT ;  /* 0x0000000a0800722a */ /* 0x004fd00003f04000 */
[----:B------:R-:W2:Y:S06]  /*2bd0*/  @P1 LD.E.64 R8, desc[UR4][R4.64+0x10] ;  /* 0x0000100404081980 */ /* 0x000eac000c101b00 */
[----:B------:R-:W-:-:S04]  /*2be0*/  @P0 VIADD R7, R3, 0x1 ;  /* 0x0000000103070836 */ /* 0x000fc80000000000 */
[----:B------:R-:W-:-:S06]  /*2bf0*/  @P1 IMAD.WIDE.U32 R12, R7, 0x8, R18 ;  /* 0x00000008070c1825 */ /* 0x000fcc00078e0012 */
[----:B------:R-:W2:Y:S01]  /*2c00*/  @P1 LD.E.64 R12, desc[UR6][R12.64] ;  /* 0x000000060c0c1980 */ /* 0x000ea2000c101b00 */
[----:B------:R-:W-:Y:S01]  /*2c10*/  PLOP3.LUT P2, PT, PT, PT, PT, 0x8, 0x80 ;  /* 0x000000000080781c */ /* 0x000fe20003f4e170 */
[----:B--2---:R-:W-:-:S06]  /*2c20*/  @P1 DSETP.GT.AND P0, PT, R8, R12, PT ;  /* 0x0000000c0800122a */ /* 0x004fcc0003f04000 */
[----:B------:R-:W-:-:S13]  /*2c30*/  @P1 PLOP3.LUT P2, PT, P0, PT, PT, 0x80, 0x8 ;  /* 0x000000000008181c */ /* 0x000fda000074f070 */
[----:B------:R-:W-:-:S07]  /*2c40*/  @P2 VIADD R7, R3, 0x2 ;  /* 0x0000000203072836 */ /* 0x000fce0000000000 */
.L_x_38:
[----:B------:R-:W-:Y:S01]  /*2c50*/  R2UR UR4, R28 ;  /* 0x000000001c0472ca */ /* 0x000fe200000e0000 */
[----:B------:R-:W-:Y:S01]  /*2c60*/  IMAD.WIDE.U32 R8, R7, 0x8, R18 ;  /* 0x0000000807087825 */ /* 0x000fe200078e0012 */
[----:B------:R-:W-:-:S13]  /*2c70*/  R2UR UR5, R29 ;  /* 0x000000001d0572ca */ /* 0x000fda00000e0000 */
[----:B------:R-:W2:Y:S02]  /*2c80*/  LD.E.64 R4, desc[UR4][R8.64] ;  /* 0x0000000408047980 */ /* 0x000ea4000c101b00 */
[----:B--2---:R-:W-:-:S14]  /*2c90*/  DSETP.GEU.AND P0, PT, R24, R4, PT ;  /* 0x000000041800722a */ /* 0x004fdc0003f0e000 */
[----:B------:R-:W-:Y:S05]  /*2ca0*/  @P0 BRA `(.L_x_41) ;  /* 0x0000000000400947 */ /* 0x000fea0003800000 */
[C---:B------:R-:W-:Y:S01]  /*2cb0*/  R2UR UR4, R28.reuse ;  /* 0x000000001c0472ca */ /* 0x040fe200000e0000 */
[----:B------:R-:W-:Y:S01]  /*2cc0*/  IMAD.WIDE.U32 R4, R7, 0x4, R16 ;  /* 0x0000000407047825 */ /* 0x000fe200078e0010 */
[C---:B------:R-:W-:Y:S02]  /*2cd0*/  R2UR UR5, R29.reuse ;  /* 0x000000001d0572ca */ /* 0x040fe400000e0000 */
[----:B------:R-:W-:Y:S02]  /*2ce0*/  R2UR UR6, R28 ;  /* 0x000000001c0672ca */ /* 0x000fe400000e0000 */
[----:B------:R-:W-:-:S09]  /*2cf0*/  R2UR UR7, R29 ;  /* 0x000000001d0772ca */ /* 0x000fd200000e0000 */
[----:B------:R0:W-:Y:S04]  /*2d00*/  ST.E.64 desc[UR4][R8.64], R24 ;  /* 0x0000001808007985 */ /* 0x0001e8000c101b04 */
[----:B------:R0:W-:Y:S01]  /*2d10*/  ST.E desc[UR6][R4.64], R30 ;  /* 0x0000001e04007985 */ /* 0x0001e2000c101906 */
[----:B------:R-:W-:Y:S05]  /*2d20*/  BRA `(.L_x_41) ;  /* 0x0000000000207947 */ /* 0x000fea0003800000 */
.L_x_35:
[----:B------:R-:W-:Y:S01]  /*2d30*/  R2UR UR4, R28 ;  /* 0x000000001c0472ca */ /* 0x000fe200000e0000 */
[----:B------:R-:W-:Y:S01]  /*2d40*/  IMAD.WIDE R4, R30, 0x8, R18 ;  /* 0x000000081e047825 */ /* 0x000fe200078e0212 */
[C---:B------:R-:W-:Y:S02]  /*2d50*/  R2UR UR5, R29.reuse ;  /* 0x000000001d0572ca */ /* 0x040fe400000e0000 */
[----:B------:R-:W-:Y:S01]  /*2d60*/  R2UR UR6, R28 ;  /* 0x000000001c0672ca */ /* 0x000fe200000e0000 */
[----:B------:R-:W-:Y:S01]  /*2d70*/  IMAD.WIDE R6, R30, 0x4, R16 ;  /* 0x000000041e067825 */ /* 0x000fe200078e0210 */
[----:B------:R-:W-:-:S09]  /*2d80*/  R2UR UR7, R29 ;  /* 0x000000001d0772ca */ /* 0x000fd200000e0000 */
[----:B------:R1:W-:Y:S04]  /*2d90*/  ST.E.64 desc[UR4][R4.64], R24 ;  /* 0x0000001804007985 */ /* 0x0003e8000c101b04 */
[----:B------:R1:W-:Y:S02]  /*2da0*/  ST.E desc[UR6][R6.64], R30 ;  /* 0x0000001e06007985 */ /* 0x0003e4000c101906 */
.L_x_41:
[----:B------:R-:W-:Y:S05]  /*2db0*/  BSYNC.RECONVERGENT B0 ;  /* 0x0000000000007941 */ /* 0x000fea0003800200 */
.L_x_34:
[----:B------:R-:W-:-:S13]  /*2dc0*/  ISETP.NE.AND P0, PT, R30, R31, PT ;  /* 0x0000001f1e00720c */ /* 0x000fda0003f05270 */
[----:B------:R-:W-:Y:S05]  /*2dd0*/  @!P0 BRA `(.L_x_42) ;  /* 0x0000000000088947 */ /* 0x000fea0003800000 */
[----:B01----:R-:W-:Y:S01]  /*2de0*/  VIADD R30, R30, 0x1 ;  /* 0x000000011e1e7836 */ /* 0x003fe20000000000 */
[----:B------:R-:W-:Y:S06]  /*2df0*/  BRA `(.L_x_43) ;  /* 0xffffffd400c07947 */ /* 0x000fec000383ffff */
.L_x_42:
[----:B------:R-:W-:Y:S05]  /*2e00*/  BSYNC.RECONVERGENT B7 ;  /* 0x0000000000077941 */ /* 0x000fea0003800200 */
.L_x_8:
[----:B------:R-:W-:Y:S05]  /*2e10*/  BRA `(.L_x_5) ;  /* 0x0000003c00087947 */ /* 0x000fea0003800000 */
.L_x_7:
[----:B------:R-:W-:Y:S01]  /*2e20*/  BSSY.RECONVERGENT B7, `(.L_x_44) ;  /* 0x00001b7000077945 */ /* 0x000fe20003800200 */
[C---:B------:R-:W-:Y:S01]  /*2e30*/  VIADD R40, R0.reuse, 0xffffffff ;  /* 0xffffffff00287836 */ /* 0x040fe20000000000 */
[C---:B------:R-:W-:Y:S02]  /*2e40*/  LOP3.LUT R39, R0.reuse, 0x7, RZ, 0xc0, !PT ;  /* 0x0000000700277812 */ /* 0x040fe400078ec0ff */
[C---:B------:R-:W-:Y:S02]  /*2e50*/  LOP3.LUT R38, R0.reuse, 0x3, RZ, 0xc0, !PT ;  /* 0x0000000300267812 */ /* 0x040fe400078ec0ff */
[----:B------:R-:W-:-:S07]  /*2e60*/  LOP3.LUT R36, R0, 0x7ffffff8, RZ, 0xc0, !PT ;  /* 0x7ffffff800247812 */ /* 0x000fce00078ec0ff */
.L_x_74:
[----:B------:R1:W-:Y:S01]  /*2e70*/  STL [R1], R30 ;  /* 0x0000001e01007387 */ /* 0x0003e20000100800 */
[----:B------:R-:W2:Y:S01]  /*2e80*/  LDCU.64 UR4, c[0x4][0x18] ;  /* 0x01000300ff0477ac */ /* 0x000ea20008000a00 */
[----:B------:R-:W-:Y:S01]  /*2e90*/  MOV R0, 0x0 ;  /* 0x0000000000007802 */ /* 0x000fe20000000f00 */
[----:B------:R-:W-:Y:S01]  /*2ea0*/  IMAD.MOV.U32 R6, RZ, RZ, R32 ;  /* 0x000000ffff067224 */ /* 0x000fe200078e0020 */
[----:B------:R-:W-:Y:S01]  /*2eb0*/  ISETP.GE.U32.AND P0, PT, R40, 0x7, PT ;  /* 0x000000072800780c */ /* 0x000fe20003f06070 */
[----:B------:R-:W-:Y:S01]  /*2ec0*/  IMAD.MOV.U32 R7, RZ, RZ, R2 ;  /* 0x000000ffff077224 */ /* 0x000fe200078e0002 */
[----:B------:R3:W4:Y:S02]  /*2ed0*/  LDC.64 R8, c[0x4][R0] ;  /* 0x0100000000087b82 */ /* 0x0007240000000a00 */
[----:B---3--:R-:W-:Y:S01]  /*2ee0*/  P2R R0, PR, RZ, 0x1 ;  /* 0x00000001ff007803 */ /* 0x008fe20000000000 */
[----:B--2---:R-:W-:Y:S02]  /*2ef0*/  IMAD.U32 R4, RZ, RZ, UR4 ;  /* 0x00000004ff047e24 */ /* 0x004fe4000f8e00ff */
[----:B-1----:R-:W-:-:S07]  /*2f00*/  IMAD.U32 R5, RZ, RZ, UR5 ;  /* 0x00000005ff057e24 */ /* 0x002fce000f8e00ff */
[----:B------:R-:W-:-:S07]  /*2f10*/  LEPC R20, `(.L_x_45) ;  /* 0x000000001014794e */ /* 0x000fce0000000000 */
[----:B0---4-:R-:W-:Y:S05]  /*2f20*/  CALL.ABS.NOINC R8 ;  /* 0x0000000008007343 */ /* 0x011fea0003c00000 */
.L_x_45:
[----:B------:R-:W-:Y:S01]  /*2f30*/  ISETP.GE.U32.AND P6, PT, R40, 0x7, PT ;  /* 0x000000072800780c */ /* 0x000fe20003fc6070 */
[----:B------:R-:W-:Y:S01]  /*2f40*/  IMAD.MOV.U32 R37, RZ, RZ, RZ ;  /* 0x000000ffff257224 */ /* 0x000fe200078e00ff */
[----:B------:R-:W-:-:S11]  /*2f50*/  CS2R R26, SRZ ;  /* 0x00000000001a7805 */ /* 0x000fd6000001ff00 */
[----:B------:R-:W-:Y:S05]  /*2f60*/  @!P6 BRA `(.L_x_46) ;  /* 0x0000000800c0e947 */ /* 0x000fea0003800000 */
[----:B------:R-:W-:Y:S01]  /*2f70*/  BSSY.RECONVERGENT B6, `(.L_x_47) ;  /* 0x00000ae000067945 */ /* 0x000fe20003800200 */
[----:B------:R-:W-:Y:S01]  /*2f80*/  IMAD.MOV.U32 R37, RZ, RZ, RZ ;  /* 0x000000ffff257224 */ /* 0x000fe200078e00ff */
[----:B------:R-:W-:-:S07]  /*2f90*/  CS2R R26, SRZ ;  /* 0x00000000001a7805 */ /* 0x000fce000001ff00 */
.L_x_56:
        /* <DEDUP_REMOVED lines=17> */
.L_x_48:
        /* <DEDUP_REMOVED lines=23> */
.L_x_49:
        /* <DEDUP_REMOVED lines=20> */
.L_x_50:
        /* <DEDUP_REMOVED lines=20> */
.L_x_51:
        /* <DEDUP_REMOVED lines=20> */
.L_x_52:
        /* <DEDUP_REMOVED lines=20> */
.L_x_53:
        /* <DEDUP_REMOVED lines=20> */
.L_x_54:
        /* <DEDUP_REMOVED lines=20> */
.L_x_55:
        /* <DEDUP_REMOVED lines=12> */
.L_x_47:
[----:B------:R-:W-:-:S07]  /*3a60*/  IMAD.MOV.U32 R37, RZ, RZ, R36 ;  /* 0x000000ffff257224 */ /* 0x000fce00078e0024 */
.L_x_46:
[----:B------:R-:W-:-:S13]  /*3a70*/  ISETP.NE.AND P0, PT, R39, RZ, PT ;  /* 0x000000ff2700720c */ /* 0x000fda0003f05270 */
[----:B------:R-:W-:Y:S05]  /*3a80*/  @!P0 BRA `(.L_x_57) ;  /* 0x0000000800b88947 */ /* 0x000fea0003800000 */
[----:B------:R-:W-:-:S05]  /*3a90*/  VIADD R0, R39, 0xffffffff ;  /* 0xffffffff27007836 */ /* 0x000fca0000000000 */
[----:B------:R-:W-:-:S13]  /*3aa0*/  ISETP.GE.U32.AND P0, PT, R0, 0x3, PT ;  /* 0x000000030000780c */ /* 0x000fda0003f06070 */
[----:B------:R-:W-:Y:S05]  /*3ab0*/  @!P0 BRA `(.L_x_58) ;  /* 0x0000000400648947 */ /* 0x000fea0003800000 */
        /* <DEDUP_REMOVED lines=17> */
.L_x_59:
        /* <DEDUP_REMOVED lines=23> */
.L_x_60:
        /* <DEDUP_REMOVED lines=20> */
.L_x_61:
        /* <DEDUP_REMOVED lines=20> */
.L_x_62:
        /* <DEDUP_REMOVED lines=9> */
.L_x_58:
[----:B------:R-:W-:-:S13]  /*4050*/  ISETP.NE.AND P0, PT, R38, RZ, PT ;  /* 0x000000ff2600720c */ /* 0x000fda0003f05270 */
[----:B------:R-:W-:Y:S05]  /*4060*/  @!P0 BRA `(.L_x_57) ;  /* 0x0000000400408947 */ /* 0x000fea0003800000 */
[----:B------:R-:W-:-:S13]  /*4070*/  ISETP.NE.AND P0, PT, R38, 0x1, PT ;  /* 0x000000012600780c */ /* 0x000fda0003f05270 */
        /* <DEDUP_REMOVED lines=18> */
.L_x_64:
        /* <DEDUP_REMOVED lines=23> */
.L_x_65:
        /* <DEDUP_REMOVED lines=9> */
.L_x_63:
        /* <DEDUP_REMOVED lines=19> */
.L_x_66:
        /* <DEDUP_REMOVED lines=10> */
.L_x_57:
        /* <DEDUP_REMOVED lines=17> */
[----:B------:R-:W-:Y:S02]  /*4680*/  IMAD.MOV.U32 R8, RZ, RZ, R6 ;  /* 0x000000ffff087224 */ /* 0x000fe400078e0006 */
[----:B------:R-:W-:Y:S01]  /*4690*/  IMAD.MOV.U32 R6, RZ, RZ, R4 ;  /* 0x000000ffff067224 */ /* 0x000fe200078e0004 */
[----:B------:R-:W-:Y:S01]  /*46a0*/  MOV R4, 0x4710 ;  /* 0x0000471000047802 */ /* 0x000fe20000000f00 */
[----:B------:R-:W-:Y:S02]  /*46b0*/  IMAD.MOV.U32 R0, RZ, RZ, R12 ;  /* 0x000000ffff007224 */ /* 0x000fe400078e000c */
[----:B------:R-:W-:Y:S02]  /*46c0*/  IMAD.MOV.U32 R22, RZ, RZ, R26 ;  /* 0x000000ffff167224 */ /* 0x000fe400078e001a */
[----:B------:R-:W-:Y:S02]  /*46d0*/  IMAD.MOV.U32 R23, RZ, RZ, R27 ;  /* 0x000000ffff177224 */ /* 0x000fe400078e001b */
[----:B------:R-:W-:-:S02]  /*46e0*/  IMAD.MOV.U32 R3, RZ, RZ, R7 ;  /* 0x000000ffff037224 */ /* 0x000fc400078e0007 */
[----:B------:R-:W-:-:S07]  /*46f0*/  IMAD.MOV.U32 R5, RZ, RZ, R9 ;  /* 0x000000ffff057224 */ /* 0x000fce00078e0009 */
[----:B------:R-:W-:Y:S05]  /*4700*/  CALL.REL.NOINC `($__internal_0_$__cuda_sm20_dsqrt_rn_f64_mediumpath_v1) ;  /* 0x0000005000e87944 */ /* 0x000fea0003c00000 */
.L_x_68:
[----:B------:R-:W-:Y:S05]  /*4710*/  BSYNC.RECONVERGENT B0 ;  /* 0x0000000000007941 */ /* 0x000fea0003800200 */
.L_x_67:
        /* <DEDUP_REMOVED lines=10> */
.L_x_69:
[----:B------:R-:W0:Y:S01]  /*47c0*/  LDCU UR4, c[0x0][0x39c] ;  /* 0x00007380ff0477ac */ /* 0x000e220008000800 */
[----:B------:R-:W-:Y:S01]  /*47d0*/  BSSY.RECONVERGENT B0, `(.L_x_70) ;  /* 0x0000017000007945 */ /* 0x000fe20003800200 */
[----:B0-----:R-:W-:-:S13]  /*47e0*/  ISETP.GE.AND P0, PT, R30, UR4, PT ;  /* 0x000000041e007c0c */ /* 0x001fda000bf06270 */
[----:B------:R-:W-:Y:S05]  /*47f0*/  @!P0 BRA `(.L_x_71) ;  /* 0x0000000000308947 */ /* 0x000fea0003800000 */
[----:B------:R-:W-:Y:S02]  /*4800*/  R2UR UR4, R28 ;  /* 0x000000001c0472ca */ /* 0x000fe400000e0000 */
[----:B------:R-:W-:-:S13]  /*4810*/  R2UR UR5, R29 ;  /* 0x000000001d0572ca */ /* 0x000fda00000e0000 */
[----:B------:R-:W2:Y:S02]  /*4820*/  LD.E.64 R4, desc[UR4][R18.64] ;  /* 0x0000000412047980 */ /* 0x000ea4000c101b00 */
[----:B--2---:R-:W-:-:S14]  /*4830*/  DSETP.GEU.AND P0, PT, R22, R4, PT ;  /* 0x000000041600722a */ /* 0x004fdc0003f0e000 */
[----:B------:R-:W-:Y:S05]  /*4840*/  @P0 BRA `(.L_x_72) ;  /* 0x00000000003c0947 */ /* 0x000fea0003800000 */
[C---:B------:R-:W-:Y:S02]  /*4850*/  R2UR UR4, R28.reuse ;  /* 0x000000001c0472ca */ /* 0x040fe400000e0000 */
[C---:B------:R-:W-:Y:S02]  /*4860*/  R2UR UR5, R29.reuse ;  /* 0x000000001d0572ca */ /* 0x040fe400000e0000 */
[----:B------:R-:W-:Y:S02]  /*4870*/  R2UR UR6, R28 ;  /* 0x000000001c0672ca */ /* 0x000fe400000e0000 */
[----:B------:R-:W-:-:S09]  /*4880*/  R2UR UR7, R29 ;  /* 0x000000001d0772ca */ /* 0x000fd200000e0000 */
[----:B------:R1:W-:Y:S04]  /*4890*/  ST.E.64 desc[UR4][R18.64], R22 ;  /* 0x0000001612007985 */ /* 0x0003e8000c101b04 */
[----:B------:R1:W-:Y:S01]  /*48a0*/  ST.E desc[UR6][R16.64], R30 ;  /* 0x0000001e10007985 */ /* 0x0003e2000c101906 */
[----:B------:R-:W-:Y:S05]  /*48b0*/  BRA `(.L_x_72) ;  /* 0x0000000000207947 */ /* 0x000fea0003800000 */
.L_x_71:
        /* <DEDUP_REMOVED lines=8> */
.L_x_72:
[----:B------:R-:W-:Y:S05]  /*4940*/  BSYNC.RECONVERGENT B0 ;  /* 0x0000000000007941 */ /* 0x000fea0003800200 */
.L_x_70:
[----:B------:R-:W-:-:S13]  /*4950*/  ISETP.NE.AND P0, PT, R30, R31, PT ;  /* 0x0000001f1e00720c */ /* 0x000fda0003f05270 */
[----:B------:R-:W-:Y:S05]  /*4960*/  @!P0 BRA `(.L_x_73) ;  /* 0x0000000000088947 */ /* 0x000fea0003800000 */
[----:B01----:R-:W-:Y:S01]  /*4970*/  VIADD R30, R30, 0x1 ;  /* 0x000000011e1e7836 */ /* 0x003fe20000000000 */
[----:B------:R-:W-:Y:S06]  /*4980*/  BRA `(.L_x_74) ;  /* 0xffffffe400387947 */ /* 0x000fec000383ffff */
.L_x_73:
[----:B------:R-:W-:Y:S05]  /*4990*/  BSYNC.RECONVERGENT B7 ;  /* 0x0000000000077941 */ /* 0x000fea0003800200 */
.L_x_44:
[----:B------:R-:W-:Y:S05]  /*49a0*/  BRA `(.L_x_5) ;  /* 0x0000002000247947 */ /* 0x000fea0003800000 */
.L_x_6:
[----:B------:R-:W1:Y:S02]  /*49b0*/  LDC R27, c[0x0][0x39c] ;  /* 0x0000e700ff1b7b82 */ /* 0x000e640000000800 */
[----:B-1----:R-:W-:-:S13]  /*49c0*/  ISETP.GE.AND P0, PT, R27, 0x2, PT ;  /* 0x000000021b00780c */ /* 0x002fda0003f06270 */
[----:B------:R-:W-:Y:S05]  /*49d0*/  @!P0 BRA `(.L_x_75) ;  /* 0x0000001000508947 */ /* 0x000fea0003800000 */
[C---:B------:R-:W-:Y:S01]  /*49e0*/  VIADD R26, R27.reuse, 0x7 ;  /* 0x000000071b1a7836 */ /* 0x040fe20000000000 */
[----:B------:R-:W-:Y:S01]  /*49f0*/  BSSY.RECONVERGENT B6, `(.L_x_76) ;  /* 0x0000111000067945 */ /* 0x000fe20003800200 */
[C---:B------:R-:W-:Y:S02]  /*4a00*/  VIADD R36, R27.reuse, 0xf ;  /* 0x0000000f1b247836 */ /* 0x040fe40000000000 */
[C---:B------:R-:W-:Y:S01]  /*4a10*/  VIADD R33, R27.reuse, 0xffffffff ;  /* 0xffffffff1b217836 */ /* 0x040fe20000000000 */
[----:B------:R-:W-:Y:S01]  /*4a20*/  LOP3.LUT R24, R26, 0x7, RZ, 0xc0, !PT ;  /* 0x000000071a187812 */ /* 0x000fe200078ec0ff */
[----:B------:R-:W-:Y:S01]  /*4a30*/  VIADD R27, R27, 0xfffffffe ;  /* 0xfffffffe1b1b7836 */ /* 0x000fe20000000000 */
[----:B------:R-:W-:Y:S02]  /*4a40*/  LOP3.LUT R23, R36, 0xf, RZ, 0xc0, !PT ;  /* 0x0000000f24177812 */ /* 0x000fe400078ec0ff */
[----:B------:R-:W-:Y:S01]  /*4a50*/  LOP3.LUT R26, R26, 0x3, RZ, 0xc0, !PT ;  /* 0x000000031a1a7812 */ /* 0x000fe200078ec0ff */
[----:B------:R-:W-:Y:S01]  /*4a60*/  VIADD R24, R24, 0xffffffff ;  /* 0xffffffff18187836 */ /* 0x000fe20000000000 */
[----:B------:R-:W-:Y:S01]  /*4a70*/  LOP3.LUT R25, R33, 0xfffffff0, RZ, 0xc0, !PT ;  /* 0xfffffff021197812 */ /* 0x000fe200078ec0ff */
[----:B------:R-:W-:-:S07]  /*4a80*/  VIADD R23, R23, 0xffffffff ;  /* 0xffffffff17177836 */ /* 0x000fce0000000000 */
.L_x_88:
[----:B------:R-:W-:Y:S01]  /*4a90*/  MOV R22, 0x0 ;  /* 0x0000000000167802 */ /* 0x000fe20000000f00 */
[----:B------:R1:W-:Y:S01]  /*4aa0*/  STL [R1], R30 ;  /* 0x0000001e01007387 */ /* 0x0003e20000100800 */
[----:B------:R-:W2:Y:S01]  /*4ab0*/  LDCU.64 UR4, c[0x4][0x18] ;  /* 0x01000300ff0477ac */ /* 0x000ea20008000a00 */
[----:B------:R-:W-:Y:S01]  /*4ac0*/  IMAD.MOV.U32 R6, RZ, RZ, R32 ;  /* 0x000000ffff067224 */ /* 0x000fe200078e0020 */
[----:B------:R1:W3:Y:S01]  /*4ad0*/  LDC.64 R8, c[0x4][R22] ;  /* 0x0100000016087b82 */ /* 0x0002e20000000a00 */
[----:B------:R-:W-:Y:S02]  /*4ae0*/  IMAD.MOV.U32 R7, RZ, RZ, R2 ;  /* 0x000000ffff077224 */ /* 0x000fe400078e0002 */
[----:B--2---:R-:W-:Y:S02]  /*4af0*/  IMAD.U32 R4, RZ, RZ, UR4 ;  /* 0x00000004ff047e24 */ /* 0x004fe4000f8e00ff */
[----:B-1----:R-:W-:-:S07]  /*4b00*/  IMAD.U32 R5, RZ, RZ, UR5 ;  /* 0x00000005ff057e24 */ /* 0x002fce000f8e00ff */
[----:B------:R-:W-:-:S07]  /*4b10*/  LEPC R20, `(.L_x_77) ;  /* 0x000000001014794e */ /* 0x000fce0000000000 */
[----:B0--3--:R-:W-:Y:S05]  /*4b20*/  CALL.ABS.NOINC R8 ;  /* 0x0000000008007343 */ /* 0x009fea0003c00000 */
.L_x_77:
[----:B------:R0:W-:Y:S01]  /*4b30*/  STL.64 [R1], RZ ;  /* 0x000000ff01007387 */ /* 0x0001e20000100a00 */
[----:B------:R0:W1:Y:S01]  /*4b40*/  LDC.64 R8, c[0x4][R22] ;  /* 0x0100000016087b82 */ /* 0x0000620000000a00 */
[----:B------:R-:W2:Y:S01]  /*4b50*/  LDCU.64 UR4, c[0x4][0x28] ;  /* 0x01000500ff0477ac */ /* 0x000ea20008000a00 */
[----:B------:R-:W-:Y:S02]  /*4b60*/  IMAD.MOV.U32 R6, RZ, RZ, R32 ;  /* 0x000000ffff067224 */ /* 0x000fe400078e0020 */
[----:B------:R-:W-:Y:S02]  /*4b70*/  IMAD.MOV.U32 R7, RZ, RZ, R2 ;  /* 0x000000ffff077224 */ /* 0x000fe400078e0002 */
[----:B--2---:R-:W-:Y:S02]  /*4b80*/  IMAD.U32 R4, RZ, RZ, UR4 ;  /* 0x00000004ff047e24 */ /* 0x004fe4000f8e00ff */
[----:B0-----:R-:W-:-:S07]  /*4b90*/  IMAD.U32 R5, RZ, RZ, UR5 ;  /* 0x00000005ff057e24 */ /* 0x001fce000f8e00ff */
[----:B------:R-:W-:-:S07]  /*4ba0*/  LEPC R20, `(.L_x_78) ;  /* 0x000000001014794e */ /* 0x000fce0000000000 */
[----:B-1----:R-:W-:Y:S05]  /*4bb0*/  CALL.ABS.NOINC R8 ;  /* 0x0000000008007343 */ /* 0x002fea0003c00000 */
.L_x_78:
[----:B------:R-:W0:Y:S01]  /*4bc0*/  LDCU UR4, c[0x0][0x39c] ;  /* 0x00007380ff0477ac */ /* 0x000e220008000800 */
[----:B------:R-:W-:Y:S01]  /*4bd0*/  BSSY.RECONVERGENT B0, `(.L_x_79) ;  /* 0x00000ee000007945 */ /* 0x000fe20003800200 */
[----:B0-----:R-:W-:-:S13]  /*4be0*/  ISETP.GE.AND P0, PT, R30, UR4, PT ;  /* 0x000000041e007c0c */ /* 0x001fda000bf06270 */
[----:B------:R-:W-:Y:S05]  /*4bf0*/  @!P0 BRA `(.L_x_80) ;  /* 0x0000000c008c8947 */ /* 0x000fea0003800000 */
[----:B------:R-:W-:Y:S01]  /*4c00*/  ISETP.GE.U32.AND P1, PT, R27, 0xf, PT ;  /* 0x0000000f1b00780c */ /* 0x000fe20003f26070 */
[----:B------:R-:W-:Y:S01]  /*4c10*/  IMAD.MOV.U32 R7, RZ, RZ, RZ ;  /* 0x000000ffff077224 */ /* 0x000fe200078e00ff */
[----:B------:R-:W-:Y:S01]  /*4c20*/  LOP3.LUT P0, RZ, R33, 0xf, RZ, 0xc0, !PT ;  /* 0x0000000f21ff7812 */ /* 0x000fe2000780c0ff */
[----:B------:R-:W-:-:S10]  /*4c30*/  IMAD.MOV.U32 R3, RZ, RZ, 0x1 ;  /* 0x00000001ff037424 */ /* 0x000fd400078e00ff */
[----:B------:R-:W-:Y:S05]  /*4c40*/  @!P1 BRA `(.L_x_81) ;  /* 0x0000000400749947 */ /* 0x000fea0003800000 */
[----:B------:R-:W-:Y:S01]  /*4c50*/  BSSY.RECONVERGENT B1, `(.L_x_81) ;  /* 0x000005c000017945 */ /* 0x000fe20003800200 */
[----:B------:R-:W-:Y:S02]  /*4c60*/  IMAD.MOV.U32 R7, RZ, RZ, RZ ;  /* 0x000000ffff077224 */ /* 0x000fe400078e00ff */
[----:B------:R-:W-:-:S07]  /*4c70*/  IMAD.MOV.U32 R3, RZ, RZ, 0x1 ;  /* 0x00000001ff037424 */ /* 0x000fce00078e00ff */
.L_x_82:
        /* <DEDUP_REMOVED lines=83> */
[----:B------:R-:W-:-:S05]  /*51b0*/  VIADD R0, R3, 0xf ;  /* 0x0000000f03007836 */ /* 0x000fca0000000000 */
[----:B------:R-:W-:Y:S01]  /*51c0*/  ISETP.NE.AND P2, PT, R0, R25, PT ;  /* 0x000000190000720c */ /* 0x000fe20003f45270 */
[----:B------:R-:W-:Y:S01]  /*51d0*/  VIADD R3, R3, 0x10 ;  /* 0x0000001003037836 */ /* 0x000fe20000000000 */
[----:B--2---:R-:W-:-:S06]  /*51e0*/  DSETP.GT.AND P1, PT, R8, R12, PT ;  /* 0x0000000c0800722a */ /* 0x004fcc0003f24000 */
[----:B------:R-:W-:-:S05]  /*51f0*/  SEL R7, R0, R7, P1 ;  /* 0x0000000700077207 */ /* 0x000fca0000800000 */
[----:B------:R-:W-:Y:S05]  /*5200*/  @P2 BRA `(.L_x_82) ;  /* 0xfffffff8009c2947 */ /* 0x000fea000383ffff */
[----:B------:R-:W-:Y:S05]  /*5210*/  BSYNC.RECONVERGENT B1 ;  /* 0x0000000000017941 */ /* 0x000fea0003800200 */
.L_x_81:
[----:B------:R-:W-:Y:S05]  /*5220*/  @!P0 BRA `(.L_x_83) ;  /* 0x0000000400c88947 */ /* 0x000fea0003800000 */
[----:B------:R-:W-:Y:S02]  /*5230*/  ISETP.GE.U32.AND P1, PT, R23, 0x7, PT ;  /* 0x000000071700780c */ /* 0x000fe40003f26070 */
[----:B------:R-:W-:-:S11]  /*5240*/  LOP3.LUT P0, RZ, R36, 0x7, RZ, 0xc0, !PT ;  /* 0x0000000724ff7812 */ /* 0x000fd6000780c0ff */
        /* <DEDUP_REMOVED lines=47> */
.L_x_84:
        /* <DEDUP_REMOVED lines=31> */
.L_x_85:
        /* <DEDUP_REMOVED lines=34> */
.L_x_83:
[----:B------:R-:W-:Y:S01]  /*5950*/  R2UR UR4, R28 ;  /* 0x000000001c0472ca */ /* 0x000fe200000e0000 */
[----:B------:R-:W-:Y:S01]  /*5960*/  IMAD.WIDE.U32 R8, R7, 0x8, R18 ;  /* 0x0000000807087825 */ /* 0x000fe200078e0012 */
[----:B------:R-:W-:-:S13]  /*5970*/  R2UR UR5, R29 ;  /* 0x000000001d0572ca */ /* 0x000fda00000e0000 */
[----:B------:R-:W2:Y:S02]  /*5980*/  LD.E.64 R4, desc[UR4][R8.64] ;  /* 0x0000000408047980 */ /* 0x000ea4000c101b00 */
[----:B--2---:R-:W-:-:S14]  /*5990*/  DSETP.GT.AND P0, PT, R4, RZ, PT ;  /* 0x000000ff0400722a */ /* 0x004fdc0003f04000 */
[----:B------:R-:W-:Y:S05]  /*59a0*/  @!P0 BRA `(.L_x_86) ;  /* 0x0000000000408947 */ /* 0x000fea0003800000 */
[C---:B------:R-:W-:Y:S01]  /*59b0*/  R2UR UR4, R28.reuse ;  /* 0x000000001c0472ca */ /* 0x040fe200000e0000 */
[----:B------:R-:W-:Y:S01]  /*59c0*/  IMAD.WIDE.U32 R4, R7, 0x4, R16 ;  /* 0x0000000407047825 */ /* 0x000fe200078e0010 */
[C---:B------:R-:W-:Y:S02]  /*59d0*/  R2UR UR5, R29.reuse ;  /* 0x000000001d0572ca */ /* 0x040fe400000e0000 */
[----:B------:R-:W-:Y:S02]  /*59e0*/  R2UR UR6, R28 ;  /* 0x000000001c0672ca */ /* 0x000fe400000e0000 */
[----:B------:R-:W-:-:S09]  /*59f0*/  R2UR UR7, R29 ;  /* 0x000000001d0772ca */ /* 0x000fd200000e0000 */
[----:B------:R0:W-:Y:S04]  /*5a00*/  ST.E.64 desc[UR4][R8.64], RZ ;  /* 0x000000ff08007985 */ /* 0x0001e8000c101b04 */
[----:B------:R0:W-:Y:S01]  /*5a10*/  ST.E desc[UR6][R4.64], R30 ;  /* 0x0000001e04007985 */ /* 0x0001e2000c101906 */
[----:B------:R-:W-:Y:S05]  /*5a20*/  BRA `(.L_x_86) ;  /* 0x0000000000207947 */ /* 0x000fea0003800000 */
.L_x_80:
[----:B------:R-:W-:Y:S01]  /*5a30*/  R2UR UR4, R28 ;  /* 0x000000001c0472ca */ /* 0x000fe200000e0000 */
[----:B------:R-:W-:Y:S01]  /*5a40*/  IMAD.WIDE R6, R30, 0x8, R18 ;  /* 0x000000081e067825 */ /* 0x000fe200078e0212 */
[C---:B------:R-:W-:Y:S02]  /*5a50*/  R2UR UR5, R29.reuse ;  /* 0x000000001d0572ca */ /* 0x040fe400000e0000 */
[----:B------:R-:W-:Y:S01]  /*5a60*/  R2UR UR6, R28 ;  /* 0x000000001c0672ca */ /* 0x000fe200000e0000 */
[----:B------:R-:W-:Y:S01]  /*5a70*/  IMAD.WIDE R4, R30, 0x4, R16 ;  /* 0x000000041e047825 */ /* 0x000fe200078e0210 */
[----:B------:R-:W-:-:S09]  /*5a80*/  R2UR UR7, R29 ;  /* 0x000000001d0772ca */ /* 0x000fd200000e0000 */
[----:B------:R1:W-:Y:S04]  /*5a90*/  ST.E.64 desc[UR4][R6.64], RZ ;  /* 0x000000ff06007985 */ /* 0x0003e8000c101b04 */
[----:B------:R1:W-:Y:S02]  /*5aa0*/  ST.E desc[UR6][R4.64], R30 ;  /* 0x0000001e04007985 */ /* 0x0003e4000c101906 */
.L_x_86:
[----:B------:R-:W-:Y:S05]  /*5ab0*/  BSYNC.RECONVERGENT B0 ;  /* 0x0000000000007941 */ /* 0x000fea0003800200 */
.L_x_79:
[----:B------:R-:W-:-:S13]  /*5ac0*/  ISETP.NE.AND P0, PT, R30, R31, PT ;  /* 0x0000001f1e00720c */ /* 0x000fda0003f05270 */
[----:B------:R-:W-:Y:S05]  /*5ad0*/  @!P0 BRA `(.L_x_87) ;  /* 0x0000000000088947 */ /* 0x000fea0003800000 */
[----:B01----:R-:W-:Y:S01]  /*5ae0*/  VIADD R30, R30, 0x1 ;  /* 0x000000011e1e7836 */ /* 0x003fe20000000000 */
[----:B------:R-:W-:Y:S06]  /*5af0*/  BRA `(.L_x_88) ;  /* 0xffffffec00e47947 */ /* 0x000fec000383ffff */
.L_x_87:
[----:B------:R-:W-:Y:S05]  /*5b00*/  BSYNC.RECONVERGENT B6 ;  /* 0x0000000000067941 */ /* 0x000fea0003800200 */
.L_x_76:
[----:B------:R-:W-:Y:S05]  /*5b10*/  BRA `(.L_x_5) ;  /* 0x0000000c00c87947 */ /* 0x000fea0003800000 */
.L_x_75:
[----:B------:R-:W-:Y:S01]  /*5b20*/  VIADD R26, R31, 0x1 ;  /* 0x000000011f1a7836 */ /* 0x000fe20000000000 */
[----:B------:R-:W-:Y:S01]  /*5b30*/  BSSY.RECONVERGENT B6, `(.L_x_89) ;  /* 0x0000039000067945 */ /* 0x000fe20003800200 */
[--C-:B------:R-:W-:Y:S02]  /*5b40*/  IMAD.MOV.U32 R23, RZ, RZ, R30.reuse ;  /* 0x000000ffff177224 */ /* 0x100fe400078e001e */
[----:B------:R-:W-:-:S05]  /*5b50*/  IMAD.IADD R27, R26, 0x1, -R30 ;  /* 0x000000011a1b7824 */ /* 0x000fca00078e0a1e */
[----:B------:R-:W-:-:S13]  /*5b60*/  LOP3.LUT P0, R27, R27, 0x3, RZ, 0xc0, !PT ;  /* 0x000000031b1b7812 */ /* 0x000fda000780c0ff */
[----:B------:R-:W-:Y:S05]  /*5b70*/  @!P0 BRA `(.L_x_90) ;  /* 0x0000000000d08947 */ /* 0x000fea0003800000 */
[----:B------:R-:W-:Y:S02]  /*5b80*/  IMAD.MOV.U32 R22, RZ, RZ, RZ ;  /* 0x000000ffff167224 */ /* 0x000fe400078e00ff */
[----:B------:R-:W-:-:S07]  /*5b90*/  IMAD.MOV.U32 R23, RZ, RZ, R30 ;  /* 0x000000ffff177224 */ /* 0x000fce00078e001e */
.L_x_96:
[----:B------:R-:W-:Y:S01]  /*5ba0*/  MOV R24, 0x0 ;  /* 0x0000000000187802 */ /* 0x000fe20000000f00 */
[----:B------:R1:W-:Y:S01]  /*5bb0*/  STL [R1], R23 ;  /* 0x0000001701007387 */ /* 0x0003e20000100800 */
[----:B------:R-:W2:Y:S01]  /*5bc0*/  LDCU.64 UR4, c[0x4][0x18] ;  /* 0x01000300ff0477ac */ /* 0x000ea20008000a00 */
[----:B------:R-:W-:Y:S01]  /*5bd0*/  VIADD R22, R22, 0x1 ;  /* 0x0000000116167836 */ /* 0x000fe20000000000 */
[----:B------:R1:W3:Y:S01]  /*5be0*/  LDC.64 R8, c[0x4][R24] ;  /* 0x0100000018087b82 */ /* 0x0002e20000000a00 */
[----:B------:R-:W-:Y:S02]  /*5bf0*/  IMAD.MOV.U32 R6, RZ, RZ, R32 ;  /* 0x000000ffff067224 */ /* 0x000fe400078e0020 */
[----:B------:R-:W-:Y:S01]  /*5c00*/  IMAD.MOV.U32 R7, RZ, RZ, R2 ;  /* 0x000000ffff077224 */ /* 0x000fe200078e0002 */
[----:B------:R-:W-:-:S04]  /*5c10*/  ISETP.NE.AND P0, PT, R22, R27, PT ;  /* 0x0000001b1600720c */ /* 0x000fc80003f05270 */
[----:B------:R-:W-:Y:S01]  /*5c20*/  P2R R33, PR, RZ, 0x1 ;  /* 0x00000001ff217803 */ /* 0x000fe20000000000 */
[----:B--2---:R-:W-:Y:S02]  /*5c30*/  IMAD.U32 R4, RZ, RZ, UR4 ;  /* 0x00000004ff047e24 */ /* 0x004fe4000f8e00ff */
[----:B-1----:R-:W-:-:S07]  /*5c40*/  IMAD.U32 R5, RZ, RZ, UR5 ;  /* 0x00000005ff057e24 */ /* 0x002fce000f8e00ff */
[----:B------:R-:W-:-:S07]  /*5c50*/  LEPC R20, `(.L_x_91) ;  /* 0x000000001014794e */ /* 0x000fce0000000000 */
[----:B0--3--:R-:W-:Y:S05]  /*5c60*/  CALL.ABS.NOINC R8 ;  /* 0x0000000008007343 */ /* 0x009fea0003c00000 */
.L_x_91:
[----:B------:R0:W-:Y:S01]  /*5c70*/  STL.64 [R1], RZ ;  /* 0x000000ff01007387 */ /* 0x0001e20000100a00 */
[----:B------:R-:W1:Y:S01]  /*5c80*/  LDC.64 R24, c[0x4][R24] ;  /* 0x0100000018187b82 */ /* 0x000e620000000a00 */
[----:B------:R-:W2:Y:S01]  /*5c90*/  LDCU.64 UR4, c[0x4][0x28] ;  /* 0x01000500ff0477ac */ /* 0x000ea20008000a00 */
[----:B------:R-:W-:Y:S02]  /*5ca0*/  IMAD.MOV.U32 R6, RZ, RZ, R32 ;  /* 0x000000ffff067224 */ /* 0x000fe400078e0020 */
[----:B------:R-:W-:Y:S02]  /*5cb0*/  IMAD.MOV.U32 R7, RZ, RZ, R2 ;  /* 0x000000ffff077224 */ /* 0x000fe400078e0002 */
[----:B--2---:R-:W-:Y:S02]  /*5cc0*/  IMAD.U32 R4, RZ, RZ, UR4 ;  /* 0x00000004ff047e24 */ /* 0x004fe4000f8e00ff */
[----:B0-----:R-:W-:-:S07]  /*5cd0*/  IMAD.U32 R5, RZ, RZ, UR5 ;  /* 0x00000005ff057e24 */ /* 0x001fce000f8e00ff */
[----:B------:R-:W-:-:S07]  /*5ce0*/  LEPC R20, `(.L_x_92) ;  /* 0x000000001014794e */ /* 0x000fce0000000000 */
[----:B-1----:R-:W-:Y:S05]  /*5cf0*/  CALL.ABS.NOINC R24 ;  /* 0x0000000018007343 */ /* 0x002fea0003c00000 */
.L_x_92:
[----:B------:R-:W0:Y:S01]  /*5d00*/  LDCU UR4, c[0x0][0x39c] ;  /* 0x00007380ff0477ac */ /* 0x000e220008000800 */
[----:B------:R-:W-:Y:S01]  /*5d10*/  BSSY.RECONVERGENT B0, `(.L_x_93) ;  /* 0x0000017000007945 */ /* 0x000fe20003800200 */
[----:B0-----:R-:W-:-:S13]  /*5d20*/  ISETP.GE.AND P0, PT, R23, UR4, PT ;  /* 0x0000000417007c0c */ /* 0x001fda000bf06270 */
[----:B------:R-:W-:Y:S05]  /*5d30*/  @!P0 BRA `(.L_x_94) ;  /* 0x0000000000308947 */ /* 0x000fea0003800000 */
[----:B------:R-:W-:Y:S02]  /*5d40*/  R2UR UR4, R28 ;  /* 0x000000001c0472ca */ /* 0x000fe400000e0000 */
[----:B------:R-:W-:-:S13]  /*5d50*/  R2UR UR5, R29 ;  /* 0x000000001d0572ca */ /* 0x000fda00000e0000 */
[----:B------:R-:W2:Y:S02]  /*5d60*/  LD.E.64 R4, desc[UR4][R18.64] ;  /* 0x0000000412047980 */ /* 0x000ea4000c101b00 */
[----:B--2---:R-:W-:-:S14]  /*5d70*/  DSETP.GT.AND P0, PT, R4, RZ, PT ;  /* 0x000000ff0400722a */ /* 0x004fdc0003f04000 */
[----:B------:R-:W-:Y:S05]  /*5d80*/  @!P0 BRA `(.L_x_95) ;  /* 0x00000000003c8947 */ /* 0x000fea0003800000 */
[C---:B------:R-:W-:Y:S02]  /*5d90*/  R2UR UR4, R28.reuse ;  /* 0x000000001c0472ca */ /* 0x040fe400000e0000 */
[C---:B------:R-:W-:Y:S02]  /*5da0*/  R2UR UR5, R29.reuse ;  /* 0x000000001d0572ca */ /* 0x040fe400000e0000 */
[----:B------:R-:W-:Y:S02]  /*5db0*/  R2UR UR6, R28 ;  /* 0x000000001c0672ca */ /* 0x000fe400000e0000 */
[----:B------:R-:W-:-:S09]  /*5dc0*/  R2UR UR7, R29 ;  /* 0x000000001d0772ca */ /* 0x000fd200000e0000 */
[----:B------:R1:W-:Y:S04]  /*5dd0*/  ST.E.64 desc[UR4][R18.64], RZ ;  /* 0x000000ff12007985 */ /* 0x0003e8000c101b04 */
[----:B------:R1:W-:Y:S01]  /*5de0*/  ST.E desc[UR6][R16.64], R23 ;  /* 0x0000001710007985 */ /* 0x0003e2000c101906 */
[----:B------:R-:W-:Y:S05]  /*5df0*/  BRA `(.L_x_95) ;  /* 0x0000000000207947 */ /* 0x000fea0003800000 */
.L_x_94:
[C---:B------:R-:W-:Y:S01]  /*5e00*/  R2UR UR4, R28.reuse ;  /* 0x000000001c0472ca */ /* 0x040fe200000e0000 */
[----:B------:R-:W-:Y:S01]  /*5e10*/  IMAD.WIDE R6, R23, 0x8, R18 ;  /* 0x0000000817067825 */ /* 0x000fe200078e0212 */
[----:B------:R-:W-:Y:S02]  /*5e20*/  R2UR UR5, R29 ;  /* 0x000000001d0572ca */ /* 0x000fe400000e0000 */
[----:B------:R-:W-:Y:S01]  /*5e30*/  R2UR UR6, R28 ;  /* 0x000000001c0672ca */ /* 0x000fe200000e0000 */
[----:B------:R-:W-:Y:S01]  /*5e40*/  IMAD.WIDE R4, R23, 0x4, R16 ;  /* 0x0000000417047825 */ /* 0x000fe200078e0210 */
[----:B------:R-:W-:-:S09]  /*5e50*/  R2UR UR7, R29 ;  /* 0x000000001d0772ca */ /* 0x000fd200000e0000 */
[----:B------:R0:W-:Y:S04]  /*5e60*/  ST.E.64 desc[UR4][R6.64], RZ ;  /* 0x000000ff06007985 */ /* 0x0001e8000c101b04 */
[----:B------:R0:W-:Y:S02]  /*5e70*/  ST.E desc[UR6][R4.64], R23 ;  /* 0x0000001704007985 */ /* 0x0001e4000c101906 */
.L_x_95:
[----:B------:R-:W-:Y:S05]  /*5e80*/  BSYNC.RECONVERGENT B0 ;  /* 0x0000000000007941 */ /* 0x000fea0003800200 */
.L_x_93:
[----:B------:R-:W-:Y:S01]  /*5e90*/  ISETP.NE.AND P0, PT, R33, RZ, PT ;  /* 0x000000ff2100720c */ /* 0x000fe20003f05270 */
[----:B01----:R-:W-:-:S12]  /*5ea0*/  VIADD R23, R23, 0x1 ;  /* 0x0000000117177836 */ /* 0x003fd80000000000 */
[----:B------:R-:W-:Y:S05]  /*5eb0*/  @P0 BRA `(.L_x_96) ;  /* 0xfffffffc00380947 */ /* 0x000fea000383ffff */
.L_x_90:
[----:B------:R-:W-:Y:S05]  /*5ec0*/  BSYNC.RECONVERGENT B6 ;  /* 0x0000000000067941 */ /* 0x000fea0003800200 */
.L_x_89:
[----:B------:R-:W-:-:S05]  /*5ed0*/  IMAD.IADD R31, R31, 0x1, -R30 ;  /* 0x000000011f1f7824 */ /* 0x000fca00078e0a1e */
[----:B------:R-:W-:-:S13]  /*5ee0*/  ISETP.GE.U32.AND P0, PT, R31, 0x3, PT ;  /* 0x000000031f00780c */ /* 0x000fda0003f06070 */
[----:B------:R-:W-:Y:S05]  /*5ef0*/  @!P0 BRA `(.L_x_5) ;  /* 0x0000000800d08947 */ /* 0x000fea0003800000 */
.L_x_116:
[----:B01----:R-:W-:Y:S01]  /*5f00*/  MOV R22, 0x0 ;  /* 0x0000000000167802 */ /* 0x003fe20000000f00 */
        /* <DEDUP_REMOVED lines=9> */
.L_x_97:
        /* <DEDUP_REMOVED lines=9> */
.L_x_98:
[----:B------:R-:W0:Y:S01]  /*6030*/  LDCU UR4, c[0x0][0x39c] ;  /* 0x00007380ff0477ac */ /* 0x000e220008000800 */
[----:B------:R-:W-:Y:S01]  /*6040*/  BSSY.RECONVERGENT B0, `(.L_x_99) ;  /* 0x0000017000007945 */ /* 0x000fe20003800200 */
[C---:B------:R-:W-:Y:S01]  /*6050*/  VIADD R22, R23.reuse, 0x1 ;  /* 0x0000000117167836 */ /* 0x040fe20000000000 */
[----:B------:R-:W-:Y:S02]  /*6060*/  MOV R24, 0x0 ;  /* 0x0000000000187802 */ /* 0x000fe40000000f00 */
[----:B0-----:R-:W-:-:S13]  /*6070*/  ISETP.GE.AND P0, PT, R23, UR4, PT ;  /* 0x0000000417007c0c */ /* 0x001fda000bf06270 */
[C---:B------:R-:W-:Y:S01]  /*6080*/  @!P0 R2UR UR4, R28.reuse ;  /* 0x000000001c0482ca */ /* 0x040fe200000e0000 */
[----:B------:R-:W-:Y:S01]  /*6090*/  @!P0 IMAD.WIDE R4, R23, 0x8, R18 ;  /* 0x0000000817048825 */ /* 0x000fe200078e0212 */
[----:B------:R-:W-:Y:S02]  /*60a0*/  @!P0 R2UR UR5, R29 ;  /* 0x000000001d0582ca */ /* 0x000fe400000e0000 */
[----:B------:R-:W-:Y:S01]  /*60b0*/  @!P0 R2UR UR6, R28 ;  /* 0x000000001c0682ca */ /* 0x000fe200000e0000 */
[----:B------:R-:W-:Y:S01]  /*60c0*/  @!P0 IMAD.WIDE R6, R23, 0x4, R16 ;  /* 0x0000000417068825 */ /* 0x000fe200078e0210 */
[----:B------:R-:W-:-:S09]  /*60d0*/  @!P0 R2UR UR7, R29 ;  /* 0x000000001d0782ca */ /* 0x000fd200000e0000 */
[----:B------:R0:W-:Y:S04]  /*60e0*/  @!P0 ST.E.64 desc[UR4][R4.64], RZ ;  /* 0x000000ff04008985 */ /* 0x0001e8000c101b04 */
[----:B------:R0:W-:Y:S01]  /*60f0*/  @!P0 ST.E desc[UR6][R6.64], R23 ;  /* 0x0000001706008985 */ /* 0x0001e2000c101906 */
[----:B------:R-:W-:Y:S05]  /*6100*/  @!P0 BRA `(.L_x_100) ;  /* 0x0000000000288947 */ /* 0x000fea0003800000 */
[----:B------:R-:W-:Y:S02]  /*6110*/  R2UR UR4, R28 ;  /* 0x000000001c0472ca */ /* 0x000fe400000e0000 */
[----:B------:R-:W-:-:S13]  /*6120*/  R2UR UR5, R29 ;  /* 0x000000001d0572ca */ /* 0x000fda00000e0000 */
[----:B0-----:R-:W2:Y:S02]  /*6130*/  LD.E.64 R4, desc[UR4][R18.64] ;  /* 0x0000000412047980 */ /* 0x001ea4000c101b00 */
[----:B--2---:R-:W-:-:S14]  /*6140*/  DSETP.GT.AND P0, PT, R4, RZ, PT ;  /* 0x000000ff0400722a */ /* 0x004fdc0003f04000 */
[C---:B------:R-:W-:Y:S02]  /*6150*/  @P0 R2UR UR4, R28.reuse ;  /* 0x000000001c0402ca */ /* 0x040fe400000e0000 */
[C---:B------:R-:W-:Y:S02]  /*6160*/  @P0 R2UR UR5, R29.reuse ;  /* 0x000000001d0502ca */ /* 0x040fe400000e0000 */
[----:B------:R-:W-:Y:S02]  /*6170*/  @P0 R2UR UR6, R28 ;  /* 0x000000001c0602ca */ /* 0x000fe400000e0000 */
[----:B------:R-:W-:-:S09]  /*6180*/  @P0 R2UR UR7, R29 ;  /* 0x000000001d0702ca */ /* 0x000fd200000e0000 */
[----:B------:R1:W-:Y:S04]  /*6190*/  @P0 ST.E.64 desc[UR4][R18.64], RZ ;  /* 0x000000ff12000985 */ /* 0x0003e8000c101b04 */
[----:B------:R1:W-:Y:S02]  /*61a0*/  @P0 ST.E desc[UR6][R16.64], R23 ;  /* 0x0000001710000985 */ /* 0x0003e4000c101906 */
.L_x_100:
[----:B------:R-:W-:Y:S05]  /*61b0*/  BSYNC.RECONVERGENT B0 ;  /* 0x0000000000007941 */ /* 0x000fea0003800200 */
.L_x_99:
[----:B------:R2:W3:Y:S01]  /*61c0*/  LDC.64 R8, c[0x4][R24] ;  /* 0x0100000018087b82 */ /* 0x0004e20000000a00 */
[----:B------:R2:W-:Y:S01]  /*61d0*/  STL [R1], R22 ;  /* 0x0000001601007387 */ /* 0x0005e20000100800 */
[----:B------:R-:W4:Y:S01]  /*61e0*/  LDCU.64 UR4, c[0x4][0x18] ;  /* 0x01000300ff0477ac */ /* 0x000f220008000a00 */
[----:B0-----:R-:W-:Y:S02]  /*61f0*/  IMAD.MOV.U32 R6, RZ, RZ, R32 ;  /* 0x000000ffff067224 */ /* 0x001fe400078e0020 */
[----:B------:R-:W-:Y:S02]  /*6200*/  IMAD.MOV.U32 R7, RZ, RZ, R2 ;  /* 0x000000ffff077224 */ /* 0x000fe400078e0002 */
[----:B----4-:R-:W-:Y:S02]  /*6210*/  IMAD.U32 R4, RZ, RZ, UR4 ;  /* 0x00000004ff047e24 */ /* 0x010fe4000f8e00ff */
[----:B--2---:R-:W-:-:S07]  /*6220*/  IMAD.U32 R5, RZ, RZ, UR5 ;  /* 0x00000005ff057e24 */ /* 0x004fce000f8e00ff */
[----:B------:R-:W-:-:S07]  /*6230*/  LEPC R20, `(.L_x_101) ;  /* 0x000000001014794e */ /* 0x000fce0000000000 */
[----:B-1-3--:R-:W-:Y:S05]  /*6240*/  CALL.ABS.NOINC R8 ;  /* 0x0000000008007343 */ /* 0x00afea0003c00000 */
.L_x_101:
        /* <DEDUP_REMOVED lines=9> */
.L_x_102:
        /* <DEDUP_REMOVED lines=16> */
.L_x_104:
        /* <DEDUP_REMOVED lines=8> */
.L_x_105:
[----:B------:R-:W-:Y:S05]  /*6460*/  BSYNC.RECONVERGENT B0 ;  /* 0x0000000000007941 */ /* 0x000fea0003800200 */
.L_x_103:
[----:B01----:R-:W-:Y:S01]  /*6470*/  VIADD R22, R23, 0x2 ;  /* 0x0000000217167836 */ /* 0x003fe20000000000 */
[----:B------:R-:W-:Y:S01]  /*6480*/  MOV R24, 0x0 ;  /* 0x0000000000187802 */ /* 0x000fe20000000f00 */
[----:B------:R-:W0:Y:S01]  /*6490*/  LDCU.64 UR4, c[0x4][0x18] ;  /* 0x01000300ff0477ac */ /* 0x000e220008000a00 */
[----:B------:R-:W-:Y:S02]  /*64a0*/  IMAD.MOV.U32 R6, RZ, RZ, R32 ;  /* 0x000000ffff067224 */ /* 0x000fe400078e0020 */
[----:B------:R1:W-:Y:S01]  /*64b0*/  STL [R1], R22 ;  /* 0x0000001601007387 */ /* 0x0003e20000100800 */
[----:B------:R1:W2:Y:S01]  /*64c0*/  LDC.64 R8, c[0x4][R24] ;  /* 0x0100000018087b82 */ /* 0x0002a20000000a00 */
[----:B------:R-:W-:Y:S02]  /*64d0*/  IMAD.MOV.U32 R7, RZ, RZ, R2 ;  /* 0x000000ffff077224 */ /* 0x000fe400078e0002 */
[----:B0-----:R-:W-:Y:S02]  /*64e0*/  IMAD.U32 R4, RZ, RZ, UR4 ;  /* 0x00000004ff047e24 */ /* 0x001fe4000f8e00ff */
[----:B-1----:R-:W-:-:S07]  /*64f0*/  IMAD.U32 R5, RZ, RZ, UR5 ;  /* 0x00000005ff057e24 */ /* 0x002fce000f8e00ff */
[----:B------:R-:W-:-:S07]  /*6500*/  LEPC R20, `(.L_x_106) ;  /* 0x000000001014794e */ /* 0x000fce0000000000 */
[----:B--2---:R-:W-:Y:S05]  /*6510*/  CALL.ABS.NOINC R8 ;  /* 0x0000000008007343 */ /* 0x004fea0003c00000 */
.L_x_106:
        /* <DEDUP_REMOVED lines=9> */
.L_x_107:
        /* <DEDUP_REMOVED lines=16> */
.L_x_109:
        /* <DEDUP_REMOVED lines=8> */
.L_x_110:
[----:B------:R-:W-:Y:S05]  /*6730*/  BSYNC.RECONVERGENT B0 ;  /* 0x0000000000007941 */ /* 0x000fea0003800200 */
.L_x_108:
        /* <DEDUP_REMOVED lines=11> */
.L_x_111:
        /* <DEDUP_REMOVED lines=9> */
.L_x_112:
        /* <DEDUP_REMOVED lines=16> */
.L_x_114:
        /* <DEDUP_REMOVED lines=8> */
.L_x_115:
[----:B------:R-:W-:Y:S05]  /*6a00*/  BSYNC.RECONVERGENT B0 ;  /* 0x0000000000007941 */ /* 0x000fea0003800200 */
.L_x_113:
[----:B------:R-:W-:-:S05]  /*6a10*/  VIADD R23, R23, 0x4 ;  /* 0x0000000417177836 */ /* 0x000fca0000000000 */
[----:B------:R-:W-:-:S13]  /*6a20*/  ISETP.NE.AND P0, PT, R23, R26, PT ;  /* 0x0000001a1700720c */ /* 0x000fda0003f05270 */
[----:B------:R-:W-:Y:S05]  /*6a30*/  @P0 BRA `(.L_x_116) ;  /* 0xfffffff400300947 */ /* 0x000fea000383ffff */
.L_x_5:
[----:B------:R-:W-:Y:S05]  /*6a40*/  BSYNC.RECONVERGENT B8 ;  /* 0x0000000000087941 */ /* 0x000fea0003800200 */
.L_x_4:
[----:B------:R-:W2:Y:S02]  /*6a50*/  LDC R0, c[0x0][0x39c] ;  /* 0x0000e700ff007b82 */ /* 0x000ea40000000800 */
[----:B--2---:R-:W-:-:S13]  /*6a60*/  ISETP.GE.AND P0, PT, R0, 0x1, PT ;  /* 0x000000010000780c */ /* 0x004fda0003f06270 */
[----:B------:R-:W-:Y:S05]  /*6a70*/  @!P0 BRA `(.L_x_117) ;  /* 0x0000001800ac8947 */ /* 0x000fea0003800000 */
[C---:B------:R-:W-:Y:S01]  /*6a80*/  ISETP.GE.U32.AND P0, PT, R0.reuse, 0x10, PT ;  /* 0x000000100000780c */ /* 0x040fe20003f06070 */
[----:B01----:R-:W-:Y:S01]  /*6a90*/  IMAD.MOV.U32 R22, RZ, RZ, RZ ;  /* 0x000000ffff167224 */ /* 0x003fe200078e00ff */
[----:B------:R-:W-:-:S11]  /*6aa0*/  LOP3.LUT R30, R0, 0xf, RZ, 0xc0, !PT ;  /* 0x0000000f001e7812 */ /* 0x000fd600078ec0ff */
[----:B------:R-:W-:Y:S05]  /*6ab0*/  @!P0 BRA `(.L_x_118) ;  /* 0x0000000c00688947 */ /* 0x000fea0003800000 */
[----:B------:R-:W-:Y:S01]  /*6ac0*/  IADD3 R27, P0, PT, R32, 0x8, RZ ;  /* 0x00000008201b7810 */ /* 0x000fe20007f1e0ff */
[----:B------:R-:W-:Y:S01]  /*6ad0*/  BSSY.RECONVERGENT B6, `(.L_x_118) ;  /* 0x00000d8000067945 */ /* 0x000fe20003800200 */
[----:B------:R-:W-:Y:S01]  /*6ae0*/  LOP3.LUT R22, R0, 0x7ffffff0, RZ, 0xc0, !PT ;  /* 0x7ffffff000167812 */ /* 0x000fe200078ec0ff */
[----:B------:R-:W-:Y:S02]  /*6af0*/  IMAD.MOV.U32 R24, RZ, RZ, RZ ;  /* 0x000000ffff187224 */ /* 0x000fe400078e00ff */
[----:B------:R-:W-:-:S08]  /*6b00*/  IMAD.X R23, RZ, RZ, R2, P0 ;  /* 0x000000ffff177224 */ /* 0x000fd000000e0602 */
.L_x_135:
[----:B------:R-:W-:Y:S01]  /*6b10*/  R2UR UR4, R28 ;  /* 0x000000001c0472ca */ /* 0x000fe200000e0000 */
[----:B------:R-:W-:Y:S01]  /*6b20*/  IMAD.WIDE.U32 R18, R24, 0x4, R16 ;  /* 0x0000000418127825 */ /* 0x000fe200078e0010 */
[----:B------:R-:W-:-:S13]  /*6b30*/  R2UR UR5, R29 ;  /* 0x000000001d0572ca */ /* 0x000fda00000e0000 */
[----:B------:R-:W2:Y:S01]  /*6b40*/  LD.E R25, desc[UR4][R18.64] ;  /* 0x0000000412197980 */ /* 0x000ea2000c101900 */
[----:B------:R-:W-:Y:S01]  /*6b50*/  MOV R26, 0x0 ;  /* 0x00000000001a7802 */ /* 0x000fe20000000f00 */
[----:B------:R-:W0:Y:S01]  /*6b60*/  LDCU.64 UR4, c[0x4][0x40] ;  /* 0x01000800ff0477ac */ /* 0x000e220008000a00 */
[----:B------:R-:W-:Y:S02]  /*6b70*/  IMAD.MOV.U32 R6, RZ, RZ, R27 ;  /* 0x000000ffff067224 */ /* 0x000fe400078e001b */
[----:B------:R1:W3:Y:S01]  /*6b80*/  LDC.64 R8, c[0x4][R26] ;  /* 0x010000001a087b82 */ /* 0x0002e20000000a00 */
[----:B------:R-:W-:Y:S02]  /*6b90*/  IMAD.MOV.U32 R7, RZ, RZ, R23 ;  /* 0x000000ffff077224 */ /* 0x000fe400078e0017 */
[----:B0-----:R-:W-:Y:S02]  /*6ba0*/  IMAD.U32 R4, RZ, RZ, UR4 ;  /* 0x00000004ff047e24 */ /* 0x001fe4000f8e00ff */
[----:B------:R-:W-:Y:S01]  /*6bb0*/  IMAD.U32 R5, RZ, RZ, UR5 ;  /* 0x00000005ff057e24 */ /* 0x000fe2000f8e00ff */
[----:B--23--:R1:W-:Y:S06]  /*6bc0*/  STL.64 [R1+0x8], R24 ;  /* 0x0000081801007387 */ /* 0x00c3ec0000100a00 */
[----:B------:R-:W-:-:S07]  /*6bd0*/  LEPC R20, `(.L_x_119) ;  /* 0x000000001014794e */ /* 0x000fce0000000000 */
[----:B-1----:R-:W-:Y:S05]  /*6be0*/  CALL.ABS.NOINC R8 ;  /* 0x0000000008007343 */ /* 0x002fea0003c00000 */
.L_x_119:
[----:B------:R-:W-:Y:S02]  /*6bf0*/  R2UR UR4, R28 ;  /* 0x000000001c0472ca */ /* 0x000fe400000e0000 */
[----:B------:R-:W-:-:S13]  /*6c00*/  R2UR UR5, R29 ;  /* 0x000000001d0572ca */ /* 0x000fda00000e0000 */
[----:B------:R-:W2:Y:S01]  /*6c10*/  LD.E R9, desc[UR4][R18.64+0x4] ;  /* 0x0000040412097980 */ /* 0x000ea2000c101900 */
[----:B------:R-:W-:Y:S01]  /*6c20*/  VIADD R8, R24, 0x1 ;  /* 0x0000000118087836 */ /* 0x000fe20000000000 */
[----:B------:R0:W1:Y:S01]  /*6c30*/  LDC.64 R10, c[0x4][R26] ;  /* 0x010000001a0a7b82 */ /* 0x0000620000000a00 */
[----:B------:R-:W3:Y:S01]  /*6c40*/  LDCU.64 UR4, c[0x4][0x40] ;  /* 0x01000800ff0477ac */ /* 0x000ee20008000a00 */
[----:B------:R-:W-:Y:S02]  /*6c50*/  IMAD.MOV.U32 R6, RZ, RZ, R27 ;  /* 0x000000ffff067224 */ /* 0x000fe400078e001b */
[----:B------:R-:W-:Y:S02]  /*6c60*/  IMAD.MOV.U32 R7, RZ, RZ, R23 ;  /* 0x000000ffff077224 */ /* 0x000fe400078e0017 */
[----:B---3--:R-:W-:Y:S02]  /*6c70*/  IMAD.U32 R4, RZ, RZ, UR4 ;  /* 0x00000004ff047e24 */ /* 0x008fe4000f8e00ff */
[----:B------:R-:W-:Y:S01]  /*6c80*/  IMAD.U32 R5, RZ, RZ, UR5 ;  /* 0x00000005ff057e24 */ /* 0x000fe2000f8e00ff */
[----:B-12---:R0:W-:Y:S06]  /*6c90*/  STL.64 [R1+0x8], R8 ;  /* 0x0000080801007387 */ /* 0x0061ec0000100a00 */
[----:B------:R-:W-:-:S07]  /*6ca0*/  LEPC R20, `(.L_x_120) ;  /* 0x000000001014794e */ /* 0x000fce0000000000 */
[----:B0-----:R-:W-:Y:S05]  /*6cb0*/  CALL.ABS.NOINC R10 ;  /* 0x000000000a007343 */ /* 0x001fea0003c00000 */
.L_x_120:
        /* <DEDUP_REMOVED lines=13> */
.L_x_121:
        /* <DEDUP_REMOVED lines=13> */
.L_x_122:
        /* <DEDUP_REMOVED lines=13> */
.L_x_123:
        /* <DEDUP_REMOVED lines=13> */
.L_x_124:
        /* <DEDUP_REMOVED lines=13> */
.L_x_125:
        /* <DEDUP_REMOVED lines=13> */
.L_x_126:
        /* <DEDUP_REMOVED lines=13> */
.L_x_127:
        /* <DEDUP_REMOVED lines=13> */
.L_x_128:
        /* <DEDUP_REMOVED lines=13> */
.L_x_129:
        /* <DEDUP_REMOVED lines=13> */
.L_x_130:
        /* <DEDUP_REMOVED lines=13> */
.L_x_131:
        /* <DEDUP_REMOVED lines=13> */
.L_x_132:
        /* <DEDUP_REMOVED lines=13> */
.L_x_133:
        /* <DEDUP_REMOVED lines=13> */
.L_x_134:
[----:B------:R-:W-:-:S05]  /*7820*/  VIADD R24, R24, 0x10 ;  /* 0x0000001018187836 */ /* 0x000fca0000000000 */
[----:B------:R-:W-:-:S13]  /*7830*/  ISETP.NE.AND P0, PT, R24, R22, PT ;  /* 0x000000161800720c */ /* 0x000fda0003f05270 */
[----:B------:R-:W-:Y:S05]  /*7840*/  @P0 BRA `(.L_x_135) ;  /* 0xfffffff000b00947 */ /* 0x000fea000383ffff */
[----:B------:R-:W-:Y:S05]  /*7850*/  BSYNC.RECONVERGENT B6 ;  /* 0x0000000000067941 */ /* 0x000fea0003800200 */
.L_x_118:
[----:B------:R-:W-:Y:S01]  /*7860*/  ISETP.NE.AND P0, PT, R30, RZ, PT ;  /* 0x000000ff1e00720c */ /* 0x000fe20003f05270 */
[----:B------:R-:W-:-:S12]  /*7870*/  BSSY.RECONVERGENT B6, `(.L_x_117) ;  /* 0x00000cb000067945 */ /* 0x000fd80003800200 */
[----:B------:R-:W-:Y:S05]  /*7880*/  @!P0 BRA `(.L_x_136) ;  /* 0x0000000c00248947 */ /* 0x000fea0003800000 */
[----:B------:R-:W0:Y:S01]  /*7890*/  LDC R26, c[0x0][0x39c] ;  /* 0x0000e700ff1a7b82 */ /* 0x000e220000000800 */
[----:B------:R-:W-:Y:S02]  /*78a0*/  ISETP.GE.U32.AND P0, PT, R30, 0x8, PT ;  /* 0x000000081e00780c */ /* 0x000fe40003f06070 */
[----:B0-----:R-:W-:-:S11]  /*78b0*/  LOP3.LUT R26, R26, 0x7, RZ, 0xc0, !PT ;  /* 0x000000071a1a7812 */ /* 0x001fd600078ec0ff */
[----:B------:R-:W-:Y:S05]  /*78c0*/  @!P0 BRA `(.L_x_137) ;  /* 0x0000000400b48947 */ /* 0x000fea0003800000 */
[----:B------:R-:W-:Y:S01]  /*78d0*/  R2UR UR4, R28 ;  /* 0x000000001c0472ca */ /* 0x000fe200000e0000 */
[----:B------:R-:W-:Y:S01]  /*78e0*/  IMAD.WIDE.U32 R18, R22, 0x4, R16 ;  /* 0x0000000416127825 */ /* 0x000fe200078e0010 */
[----:B------:R-:W-:-:S13]  /*78f0*/  R2UR UR5, R29 ;  /* 0x000000001d0572ca */ /* 0x000fda00000e0000 */
[----:B------:R-:W2:Y:S01]  /*7900*/  LD.E R11, desc[UR4][R18.64] ;  /* 0x00000004120b7980 */ /* 0x000ea2000c101900 */
[----:B------:R-:W-:Y:S01]  /*7910*/  IMAD.MOV.U32 R10, RZ, RZ, R22 ;  /* 0x000000ffff0a7224 */ /* 0x000fe200078e0016 */
[----:B------:R-:W-:Y:S01]  /*7920*/  MOV R25, 0x0 ;  /* 0x0000000000197802 */ /* 0x000fe20000000f00 */
[----:B------:R-:W0:Y:S01]  /*7930*/  LDCU.64 UR4, c[0x4][0x40] ;  /* 0x01000800ff0477ac */ /* 0x000e220008000a00 */
[----:B------:R-:W-:Y:S02]  /*7940*/  IADD3 R23, P0, PT, R32, 0x8, RZ ;  /* 0x0000000820177810 */ /* 0x000fe40007f1e0ff */
[----:B------:R1:W3:Y:S03]  /*7950*/  LDC.64 R8, c[0x4][R25] ;  /* 0x0100000019087b82 */ /* 0x0002e60000000a00 */
[----:B------:R-:W-:Y:S02]  /*7960*/  IMAD.X R24, RZ, RZ, R2, P0 ;  /* 0x000000ffff187224 */ /* 0x000fe400000e0602 */
[----:B------:R-:W-:-:S02]  /*7970*/  IMAD.MOV.U32 R6, RZ, RZ, R23 ;  /* 0x000000ffff067224 */ /* 0x000fc400078e0017 */
[----:B------:R-:W-:Y:S02]  /*7980*/  IMAD.MOV.U32 R7, RZ, RZ, R24 ;  /* 0x000000ffff077224 */ /* 0x000fe400078e0018 */
[----:B0-----:R-:W-:Y:S02]  /*7990*/  IMAD.U32 R4, RZ, RZ, UR4 ;  /* 0x00000004ff047e24 */ /* 0x001fe4000f8e00ff */
[----:B------:R-:W-:Y:S01]  /*79a0*/  IMAD.U32 R5, RZ, RZ, UR5 ;  /* 0x00000005ff057e24 */ /* 0x000fe2000f8e00ff */
[----:B--23--:R1:W-:Y:S06]  /*79b0*/  STL.64 [R1+0x8], R10 ;  /* 0x0000080a01007387 */ /* 0x00c3ec0000100a00 */
[----:B------:R-:W-:-:S07]  /*79c0*/  LEPC R20, `(.L_x_138) ;  /* 0x000000001014794e */ /* 0x000fce0000000000 */
[----:B-1----:R-:W-:Y:S05]  /*79d0*/  CALL.ABS.NOINC R8 ;  /* 0x0000000008007343 */ /* 0x002fea0003c00000 */
.L_x_138:
        /* <DEDUP_REMOVED lines=13> */
.L_x_139:
        /* <DEDUP_REMOVED lines=13> */
.L_x_140:
        /* <DEDUP_REMOVED lines=13> */
.L_x_141:
        /* <DEDUP_REMOVED lines=13> */
.L_x_142:
        /* <DEDUP_REMOVED lines=13> */
.L_x_143:
        /* <DEDUP_REMOVED lines=13> */
.L_x_144:
        /* <DEDUP_REMOVED lines=13> */
.L_x_145:
[----:B------:R-:W-:-:S07]  /*7f90*/  VIADD R22, R22, 0x8 ;  /* 0x0000000816167836 */ /* 0x000fce0000000000 */
.L_x_137:
[----:B------:R-:W-:-:S13]  /*7fa0*/  ISETP.NE.AND P0, PT, R26, RZ, PT ;  /* 0x000000ff1a00720c */ /* 0x000fda0003f05270 */
        /* <DEDUP_REMOVED lines=22> */
.L_x_147:
        /* <DEDUP_REMOVED lines=13> */
.L_x_148:
        /* <DEDUP_REMOVED lines=13> */
.L_x_149:
        /* <DEDUP_REMOVED lines=13> */
.L_x_150:
[----:B------:R-:W-:-:S07]  /*8380*/  VIADD R22, R22, 0x4 ;  /* 0x0000000416167836 */ /* 0x000fce0000000000 */
.L_x_146:
[----:B------:R-:W-:-:S13]  /*8390*/  ISETP.NE.AND P0, PT, R27, RZ, PT ;  /* 0x000000ff1b00720c */ /* 0x000fda0003f05270 */
[----:B------:R-:W-:Y:S05]  /*83a0*/  @!P0 BRA `(.L_x_136) ;  /* 0x00000000005c8947 */ /* 0x000fea0003800000 */
[----:B------:R-:W-:Y:S01]  /*83b0*/  IADD3 R32, P0, PT, R32, 0x8, RZ ;  /* 0x0000000820207810 */ /* 0x000fe20007f1e0ff */
[----:B------:R-:W-:-:S04]  /*83c0*/  IMAD.MOV.U32 R18, RZ, RZ, RZ ;  /* 0x000000ffff127224 */ /* 0x000fc800078e00ff */
[----:B------:R-:W-:-:S08]  /*83d0*/  IMAD.X R19, RZ, RZ, R2, P0 ;  /* 0x000000ffff137224 */ /* 0x000fd000000e0602 */
.L_x_152:
[----:B------:R-:W-:Y:S01]  /*83e0*/  R2UR UR4, R28 ;  /* 0x000000001c0472ca */ /* 0x000fe200000e0000 */
[----:B------:R-:W-:Y:S01]  /*83f0*/  IMAD.WIDE.U32 R2, R22, 0x4, R16 ;  /* 0x0000000416027825 */ /* 0x000fe200078e0010 */
[----:B------:R-:W-:-:S13]  /*8400*/  R2UR UR5, R29 ;  /* 0x000000001d0572ca */ /* 0x000fda00000e0000 */
[----:B------:R-:W2:Y:S01]  /*8410*/  LD.E R23, desc[UR4][R2.64] ;  /* 0x0000000402177980 */ /* 0x000ea2000c101900 */
[----:B------:R-:W0:Y:S01]  /*8420*/  LDCU.64 UR4, c[0x4][0x40] ;  /* 0x01000800ff0477ac */ /* 0x000e220008000a00 */
[----:B------:R-:W-:Y:S01]  /*8430*/  VIADD R18, R18, 0x1 ;  /* 0x0000000112127836 */ /* 0x000fe20000000000 */
[----:B------:R-:W-:Y:S01]  /*8440*/  MOV R0, 0x0 ;  /* 0x0000000000007802 */ /* 0x000fe20000000f00 */
[----:B------:R-:W-:Y:S02]  /*8450*/  IMAD.MOV.U32 R6, RZ, RZ, R32 ;  /* 0x000000ffff067224 */ /* 0x000fe400078e0020 */
[----:B------:R-:W-:Y:S01]  /*8460*/  IMAD.MOV.U32 R7, RZ, RZ, R19 ;  /* 0x000000ffff077224 */ /* 0x000fe200078e0013 */
[----:B------:R-:W-:Y:S01]  /*8470*/  ISETP.NE.AND P0, PT, R18, R27, PT ;  /* 0x0000001b1200720c */ /* 0x000fe20003f05270 */
[----:B------:R1:W3:Y:S03]  /*8480*/  LDC.64 R8, c[0x4][R0] ;  /* 0x0100000000087b82 */ /* 0x0002e60000000a00 */
[----:B-1----:R-:W-:Y:S01]  /*8490*/  P2R R0, PR, RZ, 0x1 ;  /* 0x00000001ff007803 */ /* 0x002fe20000000000 */
[----:B0-----:R-:W-:-:S02]  /*84a0*/  IMAD.U32 R4, RZ, RZ, UR4 ;  /* 0x00000004ff047e24 */ /* 0x001fc4000f8e00ff */
[----:B------:R-:W-:Y:S01]  /*84b0*/  IMAD.U32 R5, RZ, RZ, UR5 ;  /* 0x00000005ff057e24 */ /* 0x000fe2000f8e00ff */
[----:B--23--:R0:W-:Y:S06]  /*84c0*/  STL.64 [R1+0x8], R22 ;  /* 0x0000081601007387 */ /* 0x00c1ec0000100a00 */
[----:B------:R-:W-:-:S07]  /*84d0*/  LEPC R20, `(.L_x_151) ;  /* 0x000000001014794e */ /* 0x000fce0000000000 */
[----:B0-----:R-:W-:Y:S05]  /*84e0*/  CALL.ABS.NOINC R8 ;  /* 0x0000000008007343 */ /* 0x001fea0003c00000 */
.L_x_151:
[----:B------:R-:W-:Y:S01]  /*84f0*/  ISETP.NE.AND P6, PT, R18, R27, PT ;  /* 0x0000001b1200720c */ /* 0x000fe20003fc5270 */
[----:B------:R-:W-:-:S12]  /*8500*/  VIADD R22, R22, 0x1 ;  /* 0x0000000116167836 */ /* 0x000fd80000000000 */
[----:B------:R-:W-:Y:S05]  /*8510*/  @P6 BRA `(.L_x_152) ;  /* 0xfffffffc00b06947 */ /* 0x000fea000383ffff */
.L_x_136:
[----:B------:R-:W-:Y:S05]  /*8520*/  BSYNC.RECONVERGENT B6 ;  /* 0x0000000000067941 */ /* 0x000fea0003800200 */
.L_x_117:
[----:B01----:R-:W0:Y:S01]  /*8530*/  LDC.64 R4, c[0x0][0x398] ;  /* 0x0000e600ff047b82 */ /* 0x003e220000000a00 */
[----:B------:R-:W1:Y:S01]  /*8540*/  LDCU UR4, c[0x0][0x394] ;  /* 0x00007280ff0477ac */ /* 0x000e620008000800 */
[----:B------:R-:W-:Y:S01]  /*8550*/  BSSY.RECONVERGENT B0, `(.L_x_153) ;  /* 0x000014e000007945 */ /* 0x000fe20003800200 */
[----:B0-----:R-:W-:Y:S01]  /*8560*/  IMAD R9, R35, R5, RZ ;  /* 0x0000000523097224 */ /* 0x001fe200078e02ff */
[----:B------:R-:W-:-:S03]  /*8570*/  ISETP.GE.AND P0, PT, R4, 0x1, PT ;  /* 0x000000010400780c */ /* 0x000fc60003f06270 */
[----:B------:R-:W-:-:S05]  /*8580*/  IMAD.IADD R3, R9, 0x1, R5 ;  /* 0x0000000109037824 */ /* 0x000fca00078e0205 */
[----:B-1----:R-:W-:-:S04]  /*8590*/  ISETP.GE.AND P1, PT, R3, UR4, PT ;  /* 0x0000000403007c0c */ /* 0x002fc8000bf26270 */
[----:B------:R-:W-:-:S04]  /*85a0*/  SEL R34, R3, R34, !P1 ;  /* 0x0000002203227207 */ /* 0x000fc80004800000 */
[----:B------:R-:W-:-:S13]  /*85b0*/  ISETP.GT.OR P0, PT, R9, R34, !P0 ;  /* 0x000000220900720c */ /* 0x000fda0004704670 */
[----:B------:R-:W-:Y:S05]  /*85c0*/  @P0 BRA `(.L_x_154) ;  /* 0x0000001400180947 */ /* 0x000fea0003800000 */
[----:B------:R-:W0:Y:S01]  /*85d0*/  LDC.64 R2, c[0x0][0x380] ;  /* 0x0000e000ff027b82 */ /* 0x000e220000000a00 */
[C---:B------:R-:W-:Y:S02]  /*85e0*/  LOP3.LUT R19, R4.reuse, 0xf, RZ, 0xc0, !PT ;  /* 0x0000000f04137812 */ /* 0x040fe400078ec0ff */
[C---:B------:R-:W-:Y:S02]  /*85f0*/  LOP3.LUT R24, R4.reuse, 0x7, RZ, 0xc0, !PT ;  /* 0x0000000704187812 */ /* 0x040fe400078ec0ff */
[----:B------:R-:W-:Y:S01]  /*8600*/  LOP3.LUT R8, R4, 0x3, RZ, 0xc0, !PT ;  /* 0x0000000304087812 */ /* 0x000fe200078ec0ff */
[----:B------:R-:W-:Y:S02]  /*8610*/  VIADD R0, R19, 0xffffffff ;  /* 0xffffffff13007836 */ /* 0x000fe40000000000 */
[----:B------:R-:W-:-:S03]  /*8620*/  VIADD R5, R24, 0xffffffff ;  /* 0xffffffff18057836 */ /* 0x000fc60000000000 */
[----:B------:R-:W-:Y:S02]  /*8630*/  ISETP.GE.U32.AND P0, PT, R0, 0x7, PT ;  /* 0x000000070000780c */ /* 0x000fe40003f06070 */
[----:B------:R-:W-:Y:S02]  /*8640*/  LOP3.LUT R0, R4, 0x7ffffff0, RZ, 0xc0, !PT ;  /* 0x7ffffff004007812 */ /* 0x000fe400078ec0ff */
[----:B------:R-:W-:-:S03]  /*8650*/  ISETP.GE.U32.AND P1, PT, R5, 0x3, PT ;  /* 0x000000030500780c */ /* 0x000fc60003f26070 */
[----:B------:R-:W-:Y:S01]  /*8660*/  IMAD.MOV R10, RZ, RZ, -R0 ;  /* 0x000000ffff0a7224 */ /* 0x000fe200078e0a00 */
[----:B0-----:R-:W-:-:S05]  /*8670*/  IADD3 R2, P2, PT, R2, 0x78, RZ ;  /* 0x0000007802027810 */ /* 0x001fca0007f5e0ff */
[----:B------:R-:W-:-:S08]  /*8680*/  IMAD.X R3, RZ, RZ, R3, P2 ;  /* 0x000000ffff037224 */ /* 0x000fd000010e0603 */
.L_x_161:
[----:B0-----:R-:W0:Y:S01]  /*8690*/  LDC R12, c[0x0][0x398] ;  /* 0x0000e600ff0c7b82 */ /* 0x001e220000000800 */
[C---:B------:R-:W-:Y:S01]  /*86a0*/  ISETP.NE.AND P2, PT, R9.reuse, R34, PT ;  /* 0x000000220900720c */ /* 0x040fe20003f45270 */
[----:B------:R-:W-:-:S04]  /*86b0*/  IMAD.WIDE R4, R9, 0x4, R16 ;  /* 0x0000000409047825 */ /* 0x000fc800078e0210 */
[----:B------:R-:W-:Y:S01]  /*86c0*/  IMAD.MOV.U32 R13, RZ, RZ, RZ ;  /* 0x000000ffff0d7224 */ /* 0x000fe200078e00ff */
[----:B0-----:R-:W-:Y:S01]  /*86d0*/  ISETP.GE.U32.AND P3, PT, R12, 0x10, PT ;  /* 0x000000100c00780c */ /* 0x001fe20003f66070 */
[C---:B------:R-:W-:Y:S02]  /*86e0*/  IMAD R11, R9.reuse, R12, RZ ;  /* 0x0000000c090b7224 */ /* 0x040fe400078e02ff */
[----:B------:R-:W-:-:S10]  /*86f0*/  VIADD R9, R9, 0x1 ;  /* 0x0000000109097836 */ /* 0x000fd40000000000 */
[----:B-1234-:R-:W-:Y:S05]  /*8700*/  @!P3 BRA `(.L_x_155) ;  /* 0x000000080038b947 */ /* 0x01efea0003800000 */
[----:B------:R-:W-:Y:S01]  /*8710*/  BSSY.RECONVERGENT B1, `(.L_x_156) ;  /* 0x000008c000017945 */ /* 0x000fe20003800200 */
[----:B------:R-:W-:Y:S01]  /*8720*/  CS2R R14, SRZ ;  /* 0x00000000000e7805 */ /* 0x000fe2000001ff00 */
[----:B------:R-:W-:Y:S02]  /*8730*/  IMAD.MOV.U32 R13, RZ, RZ, R11 ;  /* 0x000000ffff0d7224 */ /* 0x000fe400078e000b */
[----:B------:R-:W-:-:S07]  /*8740*/  IMAD.MOV.U32 R18, RZ, RZ, R10 ;  /* 0x000000ffff127224 */ /* 0x000fce00078e000a */
.L_x_157:
[----:B------:R-:W-:Y:S02]  /*8750*/  R2UR UR4, R28 ;  /* 0x000000001c0472ca */ /* 0x000fe400000e0000 */
[----:B------:R-:W-:-:S13]  /*8760*/  R2UR UR5, R29 ;  /* 0x000000001d0572ca */ /* 0x000fda00000e0000 */
[----:B0-----:R-:W2:Y:S01]  /*8770*/  LD.E R6, desc[UR4][R4.64] ;  /* 0x0000000404067980 */ /* 0x001ea2000c101900 */
[----:B------:R-:W-:Y:S01]  /*8780*/  R2UR UR6, R28 ;  /* 0x000000001c0672ca */ /* 0x000fe200000e0000 */
[----:B--2---:R-:W-:-:S04]  /*8790*/  IMAD R21, R6, R12, R15 ;  /* 0x0000000c06157224 */ /* 0x004fc800078e020f */
[----:B------:R-:W-:-:S06]  /*87a0*/  IMAD.WIDE R20, R21, 0x8, R2 ;  /* 0x0000000815147825 */ /* 0x000fcc00078e0202 */
[----:B------:R-:W2:Y:S01]  /*87b0*/  LDG.E.64 R20, desc[UR4][R20.64+-0x78] ;  /* 0xffff880414147981 */ /* 0x000ea2000c1e1b00 */
[----:B------:R-:W-:Y:S01]  /*87c0*/  R2UR UR7, R29 ;  /* 0x000000001d0772ca */ /* 0x000fe200000e0000 */
[----:B------:R-:W-:-:S05]  /*87d0*/  IMAD.WIDE R6, R13, 0x8, R2 ;  /* 0x000000080d067825 */ /* 0x000fca00078e0202 */
[----:B--2---:R0:W-:Y:S07]  /*87e0*/  STG.E.64 desc[UR4][R6.64+-0x78], R20 ;  /* 0xffff881406007986 */ /* 0x0041ee000c101b04 */
[----:B------:R-:W2:Y:S02]  /*87f0*/  LD.E R23, desc[UR6][R4.64] ;  /* 0x0000000604177980 */ /* 0x000ea4000c101900 */
[----:B--2---:R-:W-:-:S05]  /*8800*/  IMAD R23, R23, R12, RZ ;  /* 0x0000000c17177224 */ /* 0x004fca00078e02ff */
[----:B------:R-:W-:-:S04]  /*8810*/  IADD3 R25, P3, PT, R23, R15, RZ ;  /* 0x0000000f17197210 */ /* 0x000fc80007f7e0ff */
[----:B------:R-:W-:Y:S02]  /*8820*/  LEA.HI.X.SX32 R23, R23, R14, 0x1, P3 ;  /* 0x0000000e17177211 */ /* 0x000fe400018f0eff */
[----:B------:R-:W-:-:S04]  /*8830*/  LEA R22, P3, R25, R2, 0x3 ;  /* 0x0000000219167211 */ /* 0x000fc800078618ff */
[----:B------:R-:W-:-:S06]  /*8840*/  LEA.HI.X R23, R25, R3, R23, 0x3, P3 ;  /* 0x0000000319177211 */ /* 0x000fcc00018f1c17 */
[----:B------:R-:W2:Y:S04]  /*8850*/  LDG.E.64 R22, desc[UR4][R22.64+-0x70] ;  /* 0xffff900416167981 */ /* 0x000ea8000c1e1b00 */
[----:B--2---:R1:W-:Y:S04]  /*8860*/  STG.E.64 desc[UR4][R6.64+-0x70], R22 ;  /* 0xffff901606007986 */ /* 0x0043e8000c101b04 */
[----:B0-----:R-:W2:Y:S02]  /*8870*/  LD.E R21, desc[UR6][R4.64] ;  /* 0x0000000604157980 */ /* 0x001ea4000c101900 */
[----:B--2---:R-:W-:-:S05]  /*8880*/  IMAD R21, R21, R12, RZ ;  /* 0x0000000c15157224 */ /* 0x004fca00078e02ff */
[----:B------:R-:W-:-:S04]  /*8890*/  IADD3 R25, P3, PT, R21, R15, RZ ;  /* 0x0000000f15197210 */ /* 0x000fc80007f7e0ff */
[----:B------:R-:W-:Y:S02]  /*88a0*/  LEA.HI.X.SX32 R21, R21, R14, 0x1, P3 ;  /* 0x0000000e15157211 */ /* 0x000fe400018f0eff */
[----:B------:R-:W-:-:S04]  /*88b0*/  LEA R20, P3, R25, R2, 0x3 ;  /* 0x0000000219147211 */ /* 0x000fc800078618ff */
[----:B------:R-:W-:-:S06]  /*88c0*/  LEA.HI.X R21, R25, R3, R21, 0x3, P3 ;  /* 0x0000000319157211 */ /* 0x000fcc00018f1c15 */
[----:B------:R-:W2:Y:S04]  /*88d0*/  LDG.E.64 R20, desc[UR4][R20.64+-0x68] ;  /* 0xffff980414147981 */ /* 0x000ea8000c1e1b00 */
[----:B--2---:R0:W-:Y:S04]  /*88e0*/  STG.E.64 desc[UR4][R6.64+-0x68], R20 ;  /* 0xffff981406007986 */ /* 0x0041e8000c101b04 */
[----:B-1----:R-:W2:Y:S02]  /*88f0*/  LD.E R23, desc[UR6][R4.64] ;  /* 0x0000000604177980 */ /* 0x002ea4000c101900 */
        /* <DEDUP_REMOVED lines=101> */
[----:B------:R-:W2:Y:S01]  /*8f50*/  LDG.E.64 R22, desc[UR4][R22.64] ;  /* 0x0000000416167981 */ /* 0x000ea2000c1e1b00 */
[----:B------:R-:W-:Y:S01]  /*8f60*/  VIADD R18, R18, 0x10 ;  /* 0x0000001012127836 */ /* 0x000fe20000000000 */
[----:B------:R-:W-:Y:S01]  /*8f70*/  IADD3 R15, P4, PT, R15, 0x10, RZ ;  /* 0x000000100f0f7810 */ /* 0x000fe20007f9e0ff */
[----:B------:R-:W-:-:S03]  /*8f80*/  VIADD R13, R13, 0x10 ;  /* 0x000000100d0d7836 */ /* 0x000fc60000000000 */
[----:B------:R-:W-:Y:S01]  /*8f90*/  ISETP.NE.AND P3, PT, R18, RZ, PT ;  /* 0x000000ff1200720c */ /* 0x000fe20003f65270 */
[----:B------:R-:W-:Y:S01]  /*8fa0*/  IMAD.X R14, RZ, RZ, R14, P4 ;  /* 0x000000ffff0e7224 */ /* 0x000fe200020e060e */
[----:B--2---:R0:W-:Y:S11]  /*8fb0*/  STG.E.64 desc[UR4][R6.64], R22 ;  /* 0x0000001606007986 */ /* 0x0041f6000c101b04 */
[----:B------:R-:W-:Y:S05]  /*8fc0*/  @P3 BRA `(.L_x_157) ;  /* 0xfffffff400e03947 */ /* 0x000fea000383ffff */
[----:B------:R-:W-:Y:S05]  /*8fd0*/  BSYNC.RECONVERGENT B1 ;  /* 0x0000000000017941 */ /* 0x000fea0003800200 */
.L_x_156:
[----:B------:R-:W-:-:S07]  /*8fe0*/  IMAD.MOV.U32 R13, RZ, RZ, R0 ;  /* 0x000000ffff0d7224 */ /* 0x000fce00078e0000 */
.L_x_155:
[----:B------:R-:W-:-:S13]  /*8ff0*/  ISETP.NE.AND P3, PT, R19, RZ, PT ;  /* 0x000000ff1300720c */ /* 0x000fda0003f65270 */
[----:B------:R-:W-:Y:S05]  /*9000*/  @!P3 BRA `(.L_x_158) ;  /* 0x000000080084b947 */ /* 0x000fea0003800000 */
[----:B------:R-:W-:Y:S01]  /*9010*/  ISETP.NE.AND P3, PT, R24, RZ, PT ;  /* 0x000000ff1800720c */ /* 0x000fe20003f65270 */
[----:B------:R-:W-:-:S12]  /*9020*/  @!P0 BRA `(.L_x_159) ;  /* 0x0000000400288947 */ /* 0x000fd80003800000 */
[----:B------:R-:W-:Y:S01]  /*9030*/  R2UR UR4, R28 ;  /* 0x000000001c0472ca */ /* 0x000fe200000e0000 */
[----:B0-----:R-:W0:Y:S01]  /*9040*/  LDC.64 R6, c[0x0][0x380] ;  /* 0x0000e000ff067b82 */ /* 0x001e220000000a00 */
[----:B------:R-:W-:-:S13]  /*9050*/  R2UR UR5, R29 ;  /* 0x000000001d0572ca */ /* 0x000fda00000e0000 */
[----:B------:R-:W2:Y:S01]  /*9060*/  LD.E R14, desc[UR4][R4.64] ;  /* 0x00000004040e7980 */ /* 0x000ea2000c101900 */
[----:B------:R-:W-:Y:S01]  /*9070*/  R2UR UR6, R28 ;  /* 0x000000001c0672ca */ /* 0x000fe200000e0000 */
[----:B--2---:R-:W-:-:S04]  /*9080*/  IMAD R15, R14, R12, R13 ;  /* 0x0000000c0e0f7224 */ /* 0x004fc800078e020d */
[----:B0-----:R-:W-:-:S06]  /*9090*/  IMAD.WIDE R14, R15, 0x8, R6 ;  /* 0x000000080f0e7825 */ /* 0x001fcc00078e0206 */
[----:B------:R-:W2:Y:S01]  /*90a0*/  LDG.E.64 R14, desc[UR4][R14.64] ;  /* 0x000000040e0e7981 */ /* 0x000ea2000c1e1b00 */
[----:B------:R-:W-:Y:S01]  /*90b0*/  R2UR UR7, R29 ;  /* 0x000000001d0772ca */ /* 0x000fe200000e0000 */
[----:B------:R-:W-:-:S04]  /*90c0*/  IMAD.IADD R21, R11, 0x1, R13 ;  /* 0x000000010b157824 */ /* 0x000fc800078e020d */
[----:B------:R-:W-:-:S05]  /*90d0*/  IMAD.WIDE R6, R21, 0x8, R6 ;  /* 0x0000000815067825 */ /* 0x000fca00078e0206 */
[----:B--2---:R0:W-:Y:S01]  /*90e0*/  STG.E.64 desc[UR4][R6.64], R14 ;  /* 0x0000000e06007986 */ /* 0x0041e2000c101b04 */
[----:B------:R-:W1:Y:S03]  /*90f0*/  LDCU.64 UR4, c[0x0][0x380] ;  /* 0x00007000ff0477ac */ /* 0x000e660008000a00 */
[----:B------:R-:W2:Y:S02]  /*9100*/  LD.E R21, desc[UR6][R4.64] ;  /* 0x0000000604157980 */ /* 0x000ea4000c101900 */
[----:B--2---:R-:W-:-:S05]  /*9110*/  IMAD R18, R21, R12, RZ ;  /* 0x0000000c15127224 */ /* 0x004fca00078e02ff */
[----:B------:R-:W-:-:S04]  /*9120*/  IADD3 R21, P4, PT, R13, R18, RZ ;  /* 0x000000120d157210 */ /* 0x000fc80007f9e0ff */
[----:B------:R-:W-:Y:S02]  /*9130*/  LEA.HI.X.SX32 R18, R18, RZ, 0x1, P4 ;  /* 0x000000ff12127211 */ /* 0x000fe400020f0eff */
[----:B-1----:R-:W-:-:S04]  /*9140*/  LEA R20, P4, R21, UR4, 0x3 ;  /* 0x0000000415147c11 */ /* 0x002fc8000f8818ff */
[----:B------:R-:W-:-:S06]  /*9150*/  LEA.HI.X R21, R21, UR5, R18, 0x3, P4 ;  /* 0x0000000515157c11 */ /* 0x000fcc000a0f1c12 */
[----:B------:R-:W2:Y:S01]  /*9160*/  LDG.E.64 R20, desc[UR6][R20.64+0x8] ;  /* 0x0000080614147981 */ /* 0x000ea2000c1e1b00 */
[----:B------:R-:W-:Y:S02]  /*9170*/  R2UR UR8, R28 ;  /* 0x000000001c0872ca */ /* 0x000fe400000e0000 */
[----:B------:R-:W-:Y:S01]  /*9180*/  R2UR UR9, R29 ;  /* 0x000000001d0972ca */ /* 0x000fe200000e0000 */
[----:B--2---:R1:W-:-:S12]  /*9190*/  STG.E.64 desc[UR6][R6.64+0x8], R20 ;  /* 0x0000081406007986 */ /* 0x0043d8000c101b06 */
[----:B0-----:R-:W2:Y:S02]  /*91a0*/  LD.E R15, desc[UR8][R4.64] ;  /* 0x00000008040f7980 */ /* 0x001ea4000c101900 */
[----:B--2---:R-:W-:-:S05]  /*91b0*/  IMAD R14, R15, R12, RZ ;  /* 0x0000000c0f0e7224 */ /* 0x004fca00078e02ff */
[----:B------:R-:W-:-:S04]  /*91c0*/  IADD3 R15, P4, PT, R13, R14, RZ ;  /* 0x0000000e0d0f7210 */ /* 0x000fc80007f9e0ff */
[----:B------:R-:W-:Y:S02]  /*91d0*/  LEA.HI.X.SX32 R18, R14, RZ, 0x1, P4 ;  /* 0x000000ff0e127211 */ /* 0x000fe400020f0eff */
[----:B------:R-:W-:-:S04]  /*91e0*/  LEA R14, P4, R15, UR4, 0x3 ;  /* 0x000000040f0e7c11 */ /* 0x000fc8000f8818ff */
[----:B------:R-:W-:-:S06]  /*91f0*/  LEA.HI.X R15, R15, UR5, R18, 0x3, P4 ;  /* 0x000000050f0f7c11 */ /* 0x000fcc000a0f1c12 */
[----:B------:R-:W2:Y:S04]  /*9200*/  LDG.E.64 R14, desc[UR6][R14.64+0x10] ;  /* 0x000010060e0e7981 */ /* 0x000ea8000c1e1b00 */
[----:B--2---:R0:W-:Y:S04]  /*9210*/  STG.E.64 desc[UR6][R6.64+0x10], R14 ;  /* 0x0000100e06007986 */ /* 0x0041e8000c101b06 */
[----:B-1----:R-:W2:Y:S02]  /*9220*/  LD.E R21, desc[UR8][R4.64] ;  /* 0x0000000804157980 */ /* 0x002ea4000c101900 */
[----:B--2---:R-:W-:-:S05]  /*9230*/  IMAD R18, R21, R12, RZ ;  /* 0x0000000c15127224 */ /* 0x004fca00078e02ff */
[----:B------:R-:W-:-:S04]  /*9240*/  IADD3 R21, P4, PT, R13, R18, RZ ;  /* 0x000000120d157210 */ /* 0x000fc80007f9e0ff */
[----:B------:R-:W-:Y:S02]  /*9250*/  LEA.HI.X.SX32 R18, R18, RZ, 0x1, P4 ;  /* 0x000000ff12127211 */ /* 0x000fe400020f0eff */
[----:B------:R-:W-:-:S04]  /*9260*/  LEA R20, P4, R21, UR4, 0x3 ;  /* 0x0000000415147c11 */ /* 0x000fc8000f8818ff */
[----:B------:R-:W-:-:S06]  /*9270*/  LEA.HI.X R21, R21, UR5, R18, 0x3, P4 ;  /* 0x0000000515157c11 */ /* 0x000fcc000a0f1c12 */
[----:B------:R-:W2:Y:S04]  /*9280*/  LDG.E.64 R20, desc[UR6][R20.64+0x18] ;  /* 0x0000180614147981 */ /* 0x000ea8000c1e1b00 */
[----:B--2---:R1:W-:Y:S04]  /*9290*/  STG.E.64 desc[UR6][R6.64+0x18], R20 ;  /* 0x0000181406007986 */ /* 0x0043e8000c101b06 */
        /* <DEDUP_REMOVED lines=24> */
[----:B-1----:R-:W3:Y:S02]  /*9420*/  LD.E R21, desc[UR8][R4.64] ;  /* 0x0000000804157980 */ /* 0x002ee4000c101900 */
[----:B---3--:R-:W-:-:S05]  /*9430*/  IMAD R18, R21, R12, RZ ;  /* 0x0000000c15127224 */ /* 0x008fca00078e02ff */
[----:B------:R-:W-:-:S04]  /*9440*/  IADD3 R21, P4, PT, R13, R18, RZ ;  /* 0x000000120d157210 */ /* 0x000fc80007f9e0ff */
[----:B------:R-:W-:Y:S02]  /*9450*/  LEA.HI.X.SX32 R18, R18, RZ, 0x1, P4 ;  /* 0x000000ff12127211 */ /* 0x000fe400020f0eff */
[----:B------:R-:W-:-:S04]  /*9460*/  LEA R20, P4, R21, UR4, 0x3 ;  /* 0x0000000415147c11 */ /* 0x000fc8000f8818ff */
[----:B------:R-:W-:-:S06]  /*9470*/  LEA.HI.X R21, R21, UR5, R18, 0x3, P4 ;  /* 0x0000000515157c11 */ /* 0x000fcc000a0f1c12 */
[----:B------:R-:W3:Y:S01]  /*9480*/  LDG.E.64 R20, desc[UR6][R20.64+0x38] ;  /* 0x0000380614147981 */ /* 0x000ee2000c1e1b00 */
[----:B------:R-:W-:Y:S01]  /*9490*/  R2UR UR4, R28 ;  /* 0x000000001c0472ca */ /* 0x000fe200000e0000 */
[----:B------:R-:W-:Y:S01]  /*94a0*/  VIADD R13, R13, 0x8 ;  /* 0x000000080d0d7836 */ /* 0x000fe20000000000 */
[----:B------:R-:W-:-:S13]  /*94b0*/  R2UR UR5, R29 ;  /* 0x000000001d0572ca */ /* 0x000fda00000e0000 */
[----:B---3--:R2:W-:Y:S02]  /*94c0*/  STG.E.64 desc[UR4][R6.64+0x38], R20 ;  /* 0x0000381406007986 */ /* 0x0085e4000c101b04 */
.L_x_159:
[----:B------:R-:W-:Y:S05]  /*94d0*/  @!P3 BRA `(.L_x_158) ;  /* 0x000000040050b947 */ /* 0x000fea0003800000 */
[----:B------:R-:W-:Y:S01]  /*94e0*/  ISETP.NE.AND P3, PT, R8, RZ, PT ;  /* 0x000000ff0800720c */ /* 0x000fe20003f65270 */
[----:B------:R-:W-:-:S12]  /*94f0*/  @!P1 BRA `(.L_x_160) ;  /* 0x0000000000a89947 */ /* 0x000fd80003800000 */
[----:B------:R-:W-:Y:S01]  /*9500*/  R2UR UR4, R28 ;  /* 0x000000001c0472ca */ /* 0x000fe200000e0000 */
[----:B0-2---:R-:W0:Y:S01]  /*9510*/  LDC.64 R6, c[0x0][0x380] ;  /* 0x0000e000ff067b82 */ /* 0x005e220000000a00 */
        /* <DEDUP_REMOVED lines=35> */
[----:B------:R-:W2:Y:S01]  /*9750*/  LDG.E.64 R20, desc[UR6][R20.64+0x18] ;  /* 0x0000180614147981 */ /* 0x000ea2000c1e1b00 */
[----:B------:R-:W-:Y:S01]  /*9760*/  R2UR UR4, R28 ;  /* 0x000000001c0472ca */ /* 0x000fe200000e0000 */
[----:B------:R-:W-:Y:S01]  /*9770*/  VIADD R13, R13, 0x4 ;  /* 0x000000040d0d7836 */ /* 0x000fe20000000000 */
[----:B------:R-:W-:-:S13]  /*9780*/  R2UR UR5, R29 ;  /* 0x000000001d0572ca */ /* 0x000fda00000e0000 */
[----:B--2---:R3:W-:Y:S02]  /*9790*/  STG.E.64 desc[UR4][R6.64+0x18], R20 ;  /* 0x0000181406007986 */ /* 0x0047e4000c101b04 */
.L_x_160:
[----:B------:R-:W-:Y:S05]  /*97a0*/  @!P3 BRA `(.L_x_158) ;  /* 0x00000000009cb947 */ /* 0x000fea0003800000 */
[----:B------:R-:W-:Y:S01]  /*97b0*/  R2UR UR4, R28 ;  /* 0x000000001c0472ca */ /* 0x000fe200000e0000 */
[----:B0-23--:R-:W0:Y:S01]  /*97c0*/  LDC.64 R6, c[0x0][0x380] ;  /* 0x0000e000ff067b82 */ /* 0x00de220000000a00 */
[----:B------:R-:W-:-:S13]  /*97d0*/  R2UR UR5, R29 ;  /* 0x000000001d0572ca */ /* 0x000fda00000e0000 */
[----:B------:R-:W2:Y:S01]  /*97e0*/  LD.E R14, desc[UR4][R4.64] ;  /* 0x00000004040e7980 */ /* 0x000ea2000c101900 */
[----:B------:R-:W-:Y:S01]  /*97f0*/  ISETP.NE.AND P3, PT, R8, 0x1, PT ;  /* 0x000000010800780c */ /* 0x000fe20003f65270 */
[----:B--2---:R-:W-:-:S04]  /*9800*/  IMAD R15, R14, R12, R13 ;  /* 0x0000000c0e0f7224 */ /* 0x004fc800078e020d */
[----:B0-----:R-:W-:-:S06]  /*9810*/  IMAD.WIDE R14, R15, 0x8, R6 ;  /* 0x000000080f0e7825 */ /* 0x001fcc00078e0206 */
[----:B------:R-:W2:Y:S01]  /*9820*/  LDG.E.64 R14, desc[UR4][R14.64] ;  /* 0x000000040e0e7981 */ /* 0x000ea2000c1e1b00 */
[----:B------:R-:W-:-:S04]  /*9830*/  IMAD.IADD R11, R11, 0x1, R13 ;  /* 0x000000010b0b7824 */ /* 0x000fc800078e020d */
[----:B------:R-:W-:-:S05]  /*9840*/  IMAD.WIDE R6, R11, 0x8, R6 ;  /* 0x000000080b067825 */ /* 0x000fca00078e0206 */
[----:B--2---:R1:W-:Y:S01]  /*9850*/  STG.E.64 desc[UR4][R6.64], R14 ;  /* 0x0000000e06007986 */ /* 0x0043e2000c101b04 */
[----:B------:R-:W-:Y:S05]  /*9860*/  @!P3 BRA `(.L_x_158) ;  /* 0x00000000006cb947 */ /* 0x000fea0003800000 */
[----:B------:R-:W-:Y:S02]  /*9870*/  R2UR UR4, R28 ;  /* 0x000000001c0472ca */ /* 0x000fe400000e0000 */
[----:B------:R-:W-:-:S13]  /*9880*/  R2UR UR5, R29 ;  /* 0x000000001d0572ca */ /* 0x000fda00000e0000 */
[----:B------:R-:W1:Y:S01]  /*9890*/  LD.E R11, desc[UR4][R4.64] ;  /* 0x00000004040b7980 */ /* 0x000e62000c101900 */
[----:B------:R-:W0:Y:S01]  /*98a0*/  LDCU.64 UR4, c[0x0][0x380] ;  /* 0x00007000ff0477ac */ /* 0x000e220008000a00 */
[----:B------:R-:W-:Y:S02]  /*98b0*/  R2UR UR6, R28 ;  /* 0x000000001c0672ca */ /* 0x000fe400000e0000 */
[----:B------:R-:W-:Y:S01]  /*98c0*/  R2UR UR7, R29 ;  /* 0x000000001d0772ca */ /* 0x000fe200000e0000 */
[----:B-1----:R-:W-:-:S05]  /*98d0*/  IMAD R14, R11, R12, RZ ;  /* 0x0000000c0b0e7224 */ /* 0x002fca00078e02ff */
[----:B------:R-:W-:-:S04]  /*98e0*/  IADD3 R11, P3, PT, R14, R13, RZ ;  /* 0x0000000d0e0b7210 */ /* 0x000fc80007f7e0ff */
[----:B------:R-:W-:Y:S02]  /*98f0*/  LEA.HI.X.SX32 R18, R14, RZ, 0x1, P3 ;  /* 0x000000ff0e127211 */ /* 0x000fe400018f0eff */
[----:B0-----:R-:W-:-:S04]  /*9900*/  LEA R14, P3, R11, UR4, 0x3 ;  /* 0x000000040b0e7c11 */ /* 0x001fc8000f8618ff */
[----:B------:R-:W-:-:S06]  /*9910*/  LEA.HI.X R15, R11, UR5, R18, 0x3, P3 ;  /* 0x000000050b0f7c11 */ /* 0x000fcc00098f1c12 */
[----:B------:R-:W2:Y:S01]  /*9920*/  LDG.E.64 R14, desc[UR6][R14.64+0x8] ;  /* 0x000008060e0e7981 */ /* 0x000ea2000c1e1b00 */
[----:B------:R-:W-:-:S03]  /*9930*/  ISETP.NE.AND P3, PT, R8, 0x2, PT ;  /* 0x000000020800780c */ /* 0x000fc60003f65270 */
[----:B--2---:R4:W-:Y:S10]  /*9940*/  STG.E.64 desc[UR6][R6.64+0x8], R14 ;  /* 0x0000080e06007986 */ /* 0x0049f4000c101b06 */
[----:B------:R-:W-:Y:S05]  /*9950*/  @!P3 BRA `(.L_x_158) ;  /* 0x000000000030b947 */ /* 0x000fea0003800000 */
[----:B------:R-:W-:Y:S02]  /*9960*/  R2UR UR6, R28 ;  /* 0x000000001c0672ca */ /* 0x000fe400000e0000 */
[----:B------:R-:W-:-:S13]  /*9970*/  R2UR UR7, R29 ;  /* 0x000000001d0772ca */ /* 0x000fda00000e0000 */
[----:B------:R-:W2:Y:S02]  /*9980*/  LD.E R5, desc[UR6][R4.64] ;  /* 0x0000000604057980 */ /* 0x000ea4000c101900 */
[----:B--2---:R-:W-:-:S05]  /*9990*/  IMAD R12, R5, R12, RZ ;  /* 0x0000000c050c7224 */ /* 0x004fca00078e02ff */
[----:B------:R-:W-:-:S04]  /*99a0*/  IADD3 R11, P3, PT, R12, R13, RZ ;  /* 0x0000000d0c0b7210 */ /* 0x000fc80007f7e0ff */
[----:B----4-:R-:W-:Y:S02]  /*99b0*/  LEA.HI.X.SX32 R14, R12, RZ, 0x1, P3 ;  /* 0x000000ff0c0e7211 */ /* 0x010fe400018f0eff */
[----:B------:R-:W-:-:S04]  /*99c0*/  LEA R12, P3, R11, UR4, 0x3 ;  /* 0x000000040b0c7c11 */ /* 0x000fc8000f8618ff */
[----:B------:R-:W-:-:S06]  /*99d0*/  LEA.HI.X R13, R11, UR5, R14, 0x3, P3 ;  /* 0x000000050b0d7c11 */ /* 0x000fcc00098f1c0e */
[----:B------:R-:W2:Y:S01]  /*99e0*/  LDG.E.64 R12, desc[UR6][R12.64+0x10] ;  /* 0x000010060c0c7981 */ /* 0x000ea2000c1e1b00 */
[----:B------:R-:W-:Y:S02]  /*99f0*/  R2UR UR4, R28 ;  /* 0x000000001c0472ca */ /* 0x000fe400000e0000 */
[----:B------:R-:W-:-:S13]  /*9a00*/  R2UR UR5, R29 ;  /* 0x000000001d0572ca */ /* 0x000fda00000e0000 */
[----:B--2---:R0:W-:Y:S02]  /*9a10*/  STG.E.64 desc[UR4][R6.64+0x10], R12 ;  /* 0x0000100c06007986 */ /* 0x0041e4000c101b04 */
.L_x_158:
[----:B------:R-:W-:Y:S05]  /*9a20*/  @P2 BRA `(.L_x_161) ;  /* 0xffffffec00182947 */ /* 0x000fea000383ffff */
.L_x_154:
[----:B------:R-:W-:Y:S05]  /*9a30*/  BSYNC.RECONVERGENT B0 ;  /* 0x0000000000007941 */ /* 0x000fea0003800200 */
.L_x_153:
[----:B------:R-:W-:Y:S01]  /*9a40*/  MOV R0, 0x10 ;  /* 0x0000001000007802 */ /* 0x000fe20000000f00 */
[----:B------:R-:W-:Y:S02]  /*9a50*/  IMAD.MOV.U32 R4, RZ, RZ, R16 ;  /* 0x000000ffff047224 */ /* 0x000fe400078e0010 */
[----:B------:R-:W-:Y:S01]  /*9a60*/  IMAD.MOV.U32 R5, RZ, RZ, R17 ;  /* 0x000000ffff057224 */ /* 0x000fe200078e0011 */
[----:B------:R0:W0:Y:S06]  /*9a70*/  LDC.64 R2, c[0x4][R0] ;  /* 0x0100000000027b82 */ /* 0x00002c0000000a00 */
[----:B0-23--:R-:W-:-:S07]  /*9a80*/  LEPC R20, `(.L_x_162) ;  /* 0x000000001014794e */ /* 0x00dfce0000000000 */
[----:B-1--4-:R-:W-:Y:S05]  /*9a90*/  CALL.ABS.NOINC R2 ;  /* 0x0000000002007343 */ /* 0x012fea0003c00000 */
.L_x_162:
[----:B------:R-:W-:Y:S05]  /*9aa0*/  EXIT ;  /* 0x000000000000794d */ /* 0x000fea0003800000 */
        .weak           $__internal_0_$__cuda_sm20_dsqrt_rn_f64_mediumpath_v1
        .type           $__internal_0_$__cuda_sm20_dsqrt_rn_f64_mediumpath_v1,@function
        .size           $__internal_0_$__cuda_sm20_dsqrt_rn_f64_mediumpath_v1,(.L_x_168 - $__internal_0_$__cuda_sm20_dsqrt_rn_f64_mediumpath_v1)
$__internal_0_$__cuda_sm20_dsqrt_rn_f64_mediumpath_v1:
[----:B------:R-:W-:Y:S01]  /*9ab0*/  ISETP.GE.U32.AND P0, PT, R6, -0x3400000, PT ;  /* 0xfcc000000600780c */ /* 0x000fe20003f06070 */
[----:B------:R-:W-:Y:S01]  /*9ac0*/  BSSY.RECONVERGENT B1, `(.L_x_163) ;  /* 0x0000028000017945 */ /* 0x000fe20003800200 */
[----:B------:R-:W-:Y:S02]  /*9ad0*/  IMAD.MOV.U32 R6, RZ, RZ, R10 ;  /* 0x000000ffff067224 */ /* 0x000fe400078e000a */
[----:B------:R-:W-:Y:S02]  /*9ae0*/  IMAD.MOV.U32 R7, RZ, RZ, R11 ;  /* 0x000000ffff077224 */ /* 0x000fe400078e000b */
[----:B------:R-:W-:Y:S02]  /*9af0*/  IMAD.MOV.U32 R10, RZ, RZ, R0 ;  /* 0x000000ffff0a7224 */ /* 0x000fe400078e0000 */
[----:B------:R-:W-:Y:S02]  /*9b00*/  IMAD.MOV.U32 R11, RZ, RZ, R5 ;  /* 0x000000ffff0b7224 */ /* 0x000fe400078e0005 */
[----:B------:R-:W-:-:S03]  /*9b10*/  IMAD.MOV.U32 R9, RZ, RZ, R3 ;  /* 0x000000ffff097224 */ /* 0x000fc600078e0003 */
[----:B------:R-:W-:Y:S05]  /*9b20*/  @!P0 BRA `(.L_x_164) ;  /* 0x0000000000208947 */ /* 0x000fea0003800000 */
[----:B------:R-:W-:-:S10]  /*9b30*/  DFMA.RM R6, R6, R10, R8 ;  /* 0x0000000a0606722b */ /* 0x000fd40000004008 */
[----:B------:R-:W-:-:S05]  /*9b40*/  IADD3 R8, P0, PT, R6, 0x1, RZ ;  /* 0x0000000106087810 */ /* 0x000fca0007f1e0ff */
[----:B------:R-:W-:-:S06]  /*9b50*/  IMAD.X R9, RZ, RZ, R7, P0 ;  /* 0x000000ffff097224 */ /* 0x000fcc00000e0607 */
[----:B------:R-:W-:-:S08]  /*9b60*/  DFMA.RP R22, -R6, R8, R22 ;  /* 0x000000080616722b */ /* 0x000fd00000008116 */
[----:B------:R-:W-:-:S06]  /*9b70*/  DSETP.GT.AND P0, PT, R22, RZ, PT ;  /* 0x000000ff1600722a */ /* 0x000fcc0003f04000 */
[----:B------:R-:W-:Y:S02]  /*9b80*/  FSEL R6, R8, R6, P0 ;  /* 0x0000000608067208 */ /* 0x000fe40000000000 */
[----:B------:R-:W-:Y:S01]  /*9b90*/  FSEL R7, R9, R7, P0 ;  /* 0x0000000709077208 */ /* 0x000fe20000000000 */
[----:B------:R-:W-:Y:S06]  /*9ba0*/  BRA `(.L_x_165) ;  /* 0x0000000000647947 */ /* 0x000fec0003800000 */
.L_x_164:
[----:B------:R-:W-:-:S14]  /*9bb0*/  DSETP.NE.AND P0, PT, R22, RZ, PT ;  /* 0x000000ff1600722a */ /* 0x000fdc0003f05000 */
[----:B------:R-:W-:Y:S05]  /*9bc0*/  @!P0 BRA `(.L_x_166) ;  /* 0x0000000000588947 */ /* 0x000fea0003800000 */
[----:B------:R-:W-:-:S13]  /*9bd0*/  ISETP.GE.AND P0, PT, R23, RZ, PT ;  /* 0x000000ff1700720c */ /* 0x000fda0003f06270 */
[----:B------:R-:W-:Y:S02]  /*9be0*/  @!P0 IMAD.MOV.U32 R6, RZ, RZ, 0x0 ;  /* 0x00000000ff068424 */ /* 0x000fe400078e00ff */
[----:B------:R-:W-:Y:S01]  /*9bf0*/  @!P0 IMAD.MOV.U32 R7, RZ, RZ, -0x80000 ;  /* 0xfff80000ff078424 */ /* 0x000fe200078e00ff */
[----:B------:R-:W-:Y:S06]  /*9c00*/  @!P0 BRA `(.L_x_165) ;  /* 0x00000000004c8947 */ /* 0x000fec0003800000 */
[----:B------:R-:W-:-:S13]  /*9c10*/  ISETP.GT.AND P0, PT, R23, 0x7fefffff, PT ;  /* 0x7fefffff1700780c */ /* 0x000fda0003f04270 */
[----:B------:R-:W-:Y:S05]  /*9c20*/  @P0 BRA `(.L_x_166) ;  /* 0x0000000000400947 */ /* 0x000fea0003800000 */
[----:B------:R-:W-:Y:S01]  /*9c30*/  DMUL R22, R22, 8.11296384146066816958e+31 ;  /* 0x4690000016167828 */ /* 0x000fe20000000000 */
[----:B------:R-:W-:Y:S02]  /*9c40*/  IMAD.MOV.U32 R6, RZ, RZ, RZ ;  /* 0x000000ffff067224 */ /* 0x000fe400078e00ff */
[----:B------:R-:W-:Y:S02]  /*9c50*/  IMAD.MOV.U32 R10, RZ, RZ, 0x0 ;  /* 0x00000000ff0a7424 */ /* 0x000fe400078e00ff */
[----:B------:R-:W-:Y:S01]  /*9c60*/  IMAD.MOV.U32 R11, RZ, RZ, 0x3fd80000 ;  /* 0x3fd80000ff0b7424 */ /* 0x000fe200078e00ff */
[----:B------:R-:W0:Y:S02]  /*9c70*/  MUFU.RSQ64H R7, R23 ;  /* 0x0000001700077308 */ /* 0x000e240000001c00 */
[----:B0-----:R-:W-:-:S08]  /*9c80*/  DMUL R8, R6, R6 ;  /* 0x0000000606087228 */ /* 0x001fd00000000000 */
[----:B------:R-:W-:-:S08]  /*9c90*/  DFMA R8, R22, -R8, 1 ;  /* 0x3ff000001608742b */ /* 0x000fd00000000808 */
[----:B------:R-:W-:Y:S02]  /*9ca0*/  DFMA R10, R8, R10, 0.5 ;  /* 0x3fe00000080a742b */ /* 0x000fe4000000000a */
[----:B------:R-:W-:-:S08]  /*9cb0*/  DMUL R8, R6, R8 ;  /* 0x0000000806087228 */ /* 0x000fd00000000000 */
[----:B------:R-:W-:-:S08]  /*9cc0*/  DFMA R8, R10, R8, R6 ;  /* 0x000000080a08722b */ /* 0x000fd00000000006 */
[----:B------:R-:W-:Y:S02]  /*9cd0*/  DMUL R6, R22, R8 ;  /* 0x0000000816067228 */ /* 0x000fe40000000000 */
[----:B------:R-:W-:-:S06]  /*9ce0*/  VIADD R9, R9, 0xfff00000 ;  /* 0xfff0000009097836 */ /* 0x000fcc0000000000 */
[----:B------:R-:W-:-:S08]  /*9cf0*/  DFMA R10, R6, -R6, R22 ;  /* 0x80000006060a722b */ /* 0x000fd00000000016 */
[----:B------:R-:W-:-:S10]  /*9d00*/  DFMA R6, R8, R10, R6 ;  /* 0x0000000a0806722b */ /* 0x000fd40000000006 */
[----:B------:R-:W-:Y:S01]  /*9d10*/  VIADD R7, R7, 0xfcb00000 ;  /* 0xfcb0000007077836 */ /* 0x000fe20000000000 */
[----:B------:R-:W-:Y:S06]  /*9d20*/  BRA `(.L_x_165) ;  /* 0x0000000000047947 */ /* 0x000fec0003800000 */
.L_x_166:
[----:B------:R-:W-:-:S11]  /*9d30*/  DADD R6, R22, R22 ;  /* 0x0000000016067229 */ /* 0x000fd60000000016 */
.L_x_165:
[----:B------:R-:W-:Y:S05]  /*9d40*/  BSYNC.RECONVERGENT B1 ;  /* 0x0000000000017941 */ /* 0x000fea0003800200 */
.L_x_163:
[----:B------:R-:W-:Y:S02]  /*9d50*/  IMAD.MOV.U32 R5, RZ, RZ, 0x0 ;  /* 0x00000000ff057424 */ /* 0x000fe400078e00ff */
[----:B------:R-:W-:Y:S02]  /*9d60*/  IMAD.MOV.U32 R22, RZ, RZ, R6 ;  /* 0x000000ffff167224 */ /* 0x000fe400078e0006 */
[----:B------:R-:W-:Y:S01]  /*9d70*/  IMAD.MOV.U32 R23, RZ, RZ, R7 ;  /* 0x000000ffff177224 */ /* 0x000fe200078e0007 */
[----:B------:R-:W-:Y:S06]  /*9d80*/  RET.REL.NODEC R4 `(_Z3knnPdPiiiiiS_) ;  /* 0xffffff60049c7950 */ /* 0x000fec0003c3ffff */
.L_x_167:
[----:B------:R-:W-:-:S00]  /*9d90*/  BRA `(.L_x_167) ;  /* 0xfffffffc00fc7947 */ /* 0x000fc0000383ffff */
[----:B------:R-:W-:-:S00]  /*9da0*/  NOP ;  /* 0x0000000000007918 */ /* 0x000fc00000000000 */
        /* <DEDUP_REMOVED lines=13> */
.L_x_168:


//--------------------- .nv.global.init           --------------------------
	.section	.nv.global.init,"aw",@progbits
.nv.global.init:
	.type		$str$1,@object
	.size		$str$1,($str$2 - $str$1)
$str$1:
        /*0000*/ 	.byte	0x25, 0x66, 0x2c, 0x20, 0x00
	.type		$str$2,@object
	.size		$str$2,($str - $str$2)
$str$2:
        /*0005*/ 	.byte	0x2c, 0x20, 0x73, 0x75, 0x6d, 0x20, 0x3d, 0x20, 0x25, 0x66, 0x29, 0x0a, 0x00
	.type		$str,@object
	.size		$str,($str$3 - $str)
$str:
        /*0012*/ 	.byte	0x65, 0x6c, 0x65, 0x6d, 0x65, 0x6e, 0x74, 0x20, 0x25, 0x64, 0x3a, 0x20, 0x28, 0x00
	.type		$str$3,@object
	.size		$str$3,($str$5 - $str$3)
$str$3:
        /*0020*/ 	.byte	0x54, 0x68, 0x72, 0x65, 0x61, 0x64, 0x20, 0x25, 0x64, 0x20, 0x25, 0x64, 0x0a, 0x00
	.type		$str$5,@object
	.size		$str$5,($str$4 - $str$5)
$str$5:
        /*002e*/ 	.byte	0x4e, 0x65, 0x61, 0x72, 0x65, 0x73, 0x74, 0x20, 0x6e, 0x65, 0x69, 0x67, 0x68, 0x62, 0x6f, 0x72
        /*003e*/ 	.byte	0x20, 0x25, 0x64, 0x3a, 0x20, 0x25, 0x64, 0x0a, 0x00
	.type		$str$4,@object
	.size		$str$4,(.L_4 - $str$4)
$str$4:
        /*0047*/ 	.byte	0x53, 0x74, 0x61, 0x72, 0x74, 0x20, 0x65, 0x6c, 0x65, 0x6d, 0x65, 0x6e, 0x74, 0x3a, 0x20, 0x25
        /*0057*/ 	.byte	0x64, 0x2c, 0x20, 0x45, 0x6e, 0x64, 0x20, 0x65, 0x6c, 0x65, 0x6d, 0x65, 0x6e, 0x74, 0x3a, 0x20
        /*0067*/ 	.byte	0x25, 0x64, 0x0a, 0x00
.L_4:


//--------------------- .nv.shared.reserved.0     --------------------------
	.section	.nv.shared.reserved.0,"aw",@nobits
	.weak		__nv_reservedSMEM_offset_0_alias
	.size		__nv_reservedSMEM_offset_0_alias, 0, 64
	.other		__nv_reservedSMEM_offset_0_alias,@"STO_CUDA_RESERVED_SHARED STV_DEFAULT"
__nv_reservedSMEM_offset_0_alias:
	.zero		0
	.zero		64


//--------------------- .nv.constant0._Z3knnPdPiiiiiS_ --------------------------
	.section	.nv.constant0._Z3knnPdPiiiiiS_,"a",@progbits
	.sectionflags	@""
	.align	4
.nv.constant0._Z3knnPdPiiiiiS_:
	.zero		936


//--------------------- SYMBOLS --------------------------

	.type		.nv.reservedSmem.offset0,@object
	.size		.nv.reservedSmem.offset0,0x4
	.type		vprintf,@function
	.type		malloc,@function
	.type		free,@function
